//
// Generated by NVIDIA NVVM Compiler
//
// Compiler Build ID: CL-36424714
// Cuda compilation tools, release 13.0, V13.0.88
// Based on NVVM 20.0.0
//

.version 9.0
.target sm_100
.address_size 64

	// .globl	_Z15hologram_kernelPKdS0_S0_S0_S0_iP7double2iidd
.func  (.param .align 16 .b8 func_retval0[16]) __internal_trig_reduction_slowpathd
(
	.param .b64 __internal_trig_reduction_slowpathd_param_0
)
;
.global .align 8 .b8 __cudart_i2opi_d[144] = {8, 93, 141, 31, 177, 95, 251, 107, 234, 146, 82, 138, 247, 57, 7, 61, 123, 241, 229, 235, 199, 186, 39, 117, 45, 234, 95, 158, 102, 63, 70, 79, 183, 9, 203, 39, 207, 126, 54, 109, 31, 109, 10, 90, 139, 17, 47, 239, 15, 152, 5, 222, 255, 151, 248, 31, 59, 40, 249, 189, 139, 95, 132, 156, 244, 57, 83, 131, 57, 214, 145, 57, 65, 126, 95, 180, 38, 112, 156, 233, 132, 68, 187, 46, 245, 53, 130, 232, 62, 167, 41, 177, 28, 235, 29, 254, 28, 146, 209, 9, 234, 46, 73, 6, 224, 210, 77, 66, 58, 110, 36, 183, 97, 197, 187, 222, 171, 99, 81, 254, 65, 144, 67, 60, 153, 149, 98, 219, 192, 221, 52, 245, 209, 87, 39, 252, 41, 21, 68, 78, 110, 131, 249, 162};
.global .align 16 .b8 __cudart_sin_cos_coeffs[128] = {70, 210, 176, 44, 241, 229, 90, 190, 146, 227, 172, 105, 227, 29, 199, 62, 161, 98, 219, 25, 160, 1, 42, 191, 24, 8, 17, 17, 17, 17, 129, 63, 84, 85, 85, 85, 85, 85, 197, 191, 0, 0, 0, 0, 0, 0, 0, 0, 0, 0, 0, 0, 0, 0, 0, 0, 100, 129, 253, 32, 131, 255, 168, 189, 40, 133, 239, 193, 167, 238, 33, 62, 217, 230, 6, 142, 79, 126, 146, 190, 233, 188, 221, 25, 160, 1, 250, 62, 71, 93, 193, 22, 108, 193, 86, 191, 81, 85, 85, 85, 85, 85, 165, 63, 0, 0, 0, 0, 0, 0, 224, 191, 0, 0, 0, 0, 0, 0, 240, 63};

.visible .entry _Z15hologram_kernelPKdS0_S0_S0_S0_iP7double2iidd(
	.param .u64 .ptr .align 1 _Z15hologram_kernelPKdS0_S0_S0_S0_iP7double2iidd_param_0,
	.param .u64 .ptr .align 1 _Z15hologram_kernelPKdS0_S0_S0_S0_iP7double2iidd_param_1,
	.param .u64 .ptr .align 1 _Z15hologram_kernelPKdS0_S0_S0_S0_iP7double2iidd_param_2,
	.param .u64 .ptr .align 1 _Z15hologram_kernelPKdS0_S0_S0_S0_iP7double2iidd_param_3,
	.param .u64 .ptr .align 1 _Z15hologram_kernelPKdS0_S0_S0_S0_iP7double2iidd_param_4,
	.param .u32 _Z15hologram_kernelPKdS0_S0_S0_S0_iP7double2iidd_param_5,
	.param .u64 .ptr .align 1 _Z15hologram_kernelPKdS0_S0_S0_S0_iP7double2iidd_param_6,
	.param .u32 _Z15hologram_kernelPKdS0_S0_S0_S0_iP7double2iidd_param_7,
	.param .u32 _Z15hologram_kernelPKdS0_S0_S0_S0_iP7double2iidd_param_8,
	.param .f64 _Z15hologram_kernelPKdS0_S0_S0_S0_iP7double2iidd_param_9,
	.param .f64 _Z15hologram_kernelPKdS0_S0_S0_S0_iP7double2iidd_param_10
)
{
	.reg .pred 	%p<25>;
	.reg .b32 	%r<64>;
	.reg .b64 	%rd<43>;
	.reg .b64 	%fd<251>;

	ld.param.u64 	%rd16, [_Z15hologram_kernelPKdS0_S0_S0_S0_iP7double2iidd_param_0];
	ld.param.u64 	%rd17, [_Z15hologram_kernelPKdS0_S0_S0_S0_iP7double2iidd_param_1];
	ld.param.u64 	%rd18, [_Z15hologram_kernelPKdS0_S0_S0_S0_iP7double2iidd_param_2];
	ld.param.u64 	%rd19, [_Z15hologram_kernelPKdS0_S0_S0_S0_iP7double2iidd_param_3];
	ld.param.u64 	%rd20, [_Z15hologram_kernelPKdS0_S0_S0_S0_iP7double2iidd_param_4];
	ld.param.u32 	%r23, [_Z15hologram_kernelPKdS0_S0_S0_S0_iP7double2iidd_param_5];
	ld.param.u32 	%r24, [_Z15hologram_kernelPKdS0_S0_S0_S0_iP7double2iidd_param_7];
	ld.param.u32 	%r26, [_Z15hologram_kernelPKdS0_S0_S0_S0_iP7double2iidd_param_8];
	ld.param.f64 	%fd44, [_Z15hologram_kernelPKdS0_S0_S0_S0_iP7double2iidd_param_9];
	mov.u32 	%r27, %ctaid.x;
	mov.u32 	%r28, %ntid.x;
	mov.u32 	%r29, %tid.x;
	mad.lo.s32 	%r1, %r27, %r28, %r29;
	mov.u32 	%r30, %ctaid.y;
	mov.u32 	%r31, %ntid.y;
	mov.u32 	%r32, %tid.y;
	mad.lo.s32 	%r33, %r30, %r31, %r32;
	setp.ge.s32 	%p1, %r1, %r24;
	setp.ge.s32 	%p2, %r33, %r26;
	or.pred  	%p3, %p1, %p2;
	@%p3 bra 	$L__BB0_29;
	shr.u32 	%r34, %r24, 31;
	add.s32 	%r35, %r24, %r34;
	shr.s32 	%r36, %r35, 1;
	shr.u32 	%r37, %r26, 1;
	sub.s32 	%r38, %r1, %r36;
	cvt.rn.f64.s32 	%fd48, %r38;
	mul.f64 	%fd1, %fd44, %fd48;
	sub.s32 	%r39, %r33, %r37;
	cvt.rn.f64.s32 	%fd49, %r39;
	mul.f64 	%fd2, %fd44, %fd49;
	mad.lo.s32 	%r3, %r24, %r33, %r1;
	setp.lt.s32 	%p4, %r23, 1;
	mov.f64 	%fd250, 0d3FF0000000000000;
	mov.f64 	%fd249, 0d0000000000000000;
	@%p4 bra 	$L__BB0_28;
	neg.s32 	%r57, %r23;
	cvta.to.global.u64 	%rd38, %rd16;
	cvta.to.global.u64 	%rd39, %rd17;
	cvta.to.global.u64 	%rd40, %rd18;
	cvta.to.global.u64 	%rd41, %rd19;
	cvta.to.global.u64 	%rd42, %rd20;
	mov.f64 	%fd249, 0d0000000000000000;
	mov.f64 	%fd250, 0d3FF0000000000000;
$L__BB0_3:
	ld.param.f64 	%fd239, [_Z15hologram_kernelPKdS0_S0_S0_S0_iP7double2iidd_param_10];
	ld.global.nc.f64 	%fd52, [%rd38];
	sub.f64 	%fd53, %fd1, %fd52;
	ld.global.nc.f64 	%fd54, [%rd39];
	sub.f64 	%fd55, %fd2, %fd54;
	mul.f64 	%fd56, %fd55, %fd55;
	fma.rn.f64 	%fd57, %fd53, %fd53, %fd56;
	sqrt.rn.f64 	%fd5, %fd57;
	ld.global.nc.f64 	%fd58, [%rd40];
	ld.global.nc.f64 	%fd6, [%rd41];
	ld.global.nc.f64 	%fd7, [%rd42];
	mul.f64 	%fd59, %fd239, %fd6;
	mul.f64 	%fd60, %fd59, %fd5;
	div.rn.f64 	%fd8, %fd60, %fd58;
	mul.f64 	%fd61, %fd239, %fd57;
	add.f64 	%fd62, %fd58, %fd58;
	div.rn.f64 	%fd9, %fd61, %fd62;
	abs.f64 	%fd10, %fd8;
	setp.gtu.f64 	%p5, %fd10, 0d400353AABAD7B784;
	@%p5 bra 	$L__BB0_5;
	fma.rn.f64 	%fd63, %fd10, 0d3D020E4ADCDE2AD3, 0dBD4DD167A0DC3F55;
	fma.rn.f64 	%fd64, %fd63, %fd10, 0d3D5503F5A491E487;
	fma.rn.f64 	%fd65, %fd64, %fd10, 0d3DC1F29940C2403A;
	fma.rn.f64 	%fd66, %fd65, %fd10, 0d3D84CF9302EACDEF;
	fma.rn.f64 	%fd67, %fd66, %fd10, 0dBE384A53DBBCA436;
	fma.rn.f64 	%fd68, %fd67, %fd10, 0d3D9779BEE4F63BCC;
	fma.rn.f64 	%fd69, %fd68, %fd10, 0d3EA6C160E414F3F0;
	fma.rn.f64 	%fd70, %fd69, %fd10, 0d3D8F3D2F12430699;
	fma.rn.f64 	%fd71, %fd70, %fd10, 0dBF0C71C72C0CED04;
	fma.rn.f64 	%fd72, %fd71, %fd10, 0d3D659BCA506F1128;
	fma.rn.f64 	%fd73, %fd72, %fd10, 0d3F65555555506982;
	fma.rn.f64 	%fd74, %fd73, %fd10, 0d3D15BA0B425F1BFB;
	fma.rn.f64 	%fd75, %fd74, %fd10, 0dBFB0000000000065;
	fma.rn.f64 	%fd76, %fd75, %fd10, 0d3C8729A7253FB679;
	fma.rn.f64 	%fd77, %fd76, %fd10, 0d3FE0000000000000;
	mul.f64 	%fd245, %fd10, %fd77;
	bra.uni 	$L__BB0_18;
$L__BB0_5:
	setp.gtu.f64 	%p6, %fd10, 0d4015B1D0574614EA;
	@%p6 bra 	$L__BB0_7;
	add.f64 	%fd78, %fd10, 0dC00EA75575AF6F09;
	add.f64 	%fd79, %fd78, 0d3CA60155A9D1B256;
	fma.rn.f64 	%fd80, %fd79, 0dBCF8D3CDBB60175E, 0d3D41011A1DF02DAD;
	fma.rn.f64 	%fd81, %fd80, %fd79, 0d3D76013AC1E5E222;
	fma.rn.f64 	%fd82, %fd81, %fd79, 0dBDBEC315D96D5F03;
	fma.rn.f64 	%fd83, %fd82, %fd79, 0dBDF03BE1B4B57207;
	fma.rn.f64 	%fd84, %fd83, %fd79, 0d3E345695F8B660F7;
	fma.rn.f64 	%fd85, %fd84, %fd79, 0d3E617069FCFCFFF4;
	fma.rn.f64 	%fd86, %fd85, %fd79, 0dBEA33825C36745EB;
	fma.rn.f64 	%fd87, %fd86, %fd79, 0dBEC9799D4F90931B;
	fma.rn.f64 	%fd88, %fd87, %fd79, 0d3F083A06E2F7DF13;
	fma.rn.f64 	%fd89, %fd88, %fd79, 0d3F26E4C2D53A7CF6;
	fma.rn.f64 	%fd90, %fd89, %fd79, 0dBF624B3409957B1C;
	fma.rn.f64 	%fd91, %fd90, %fd79, 0dBF7537544C3325DF;
	fma.rn.f64 	%fd92, %fd91, %fd79, 0d3FAB589D1DA138E2;
	fma.rn.f64 	%fd93, %fd92, %fd79, 0d3FAAE8A39F51AD13;
	fma.rn.f64 	%fd94, %fd93, %fd79, 0dBFD9C6CF582CBF7F;
	mul.f64 	%fd245, %fd79, %fd94;
	bra.uni 	$L__BB0_18;
$L__BB0_7:
	setp.gtu.f64 	%p7, %fd10, 0d40213065E54C1AA9;
	@%p7 bra 	$L__BB0_9;
	add.f64 	%fd95, %fd10, 0dC01C0FF5F3B47250;
	add.f64 	%fd96, %fd95, 0d3C9B226D9D243827;
	fma.rn.f64 	%fd97, %fd96, 0d3CF3EB867515FAD6, 0dBD40E8363DB649A9;
	fma.rn.f64 	%fd98, %fd97, %fd96, 0dBD73B7DD4A6608FB;
	fma.rn.f64 	%fd99, %fd98, %fd96, 0d3DBEC5E01482C750;
	fma.rn.f64 	%fd100, %fd99, %fd96, 0d3DEC62BB9E882103;
	fma.rn.f64 	%fd101, %fd100, %fd96, 0dBE34462EED732A23;
	fma.rn.f64 	%fd102, %fd101, %fd96, 0dBE5D48DCAD7DC59B;
	fma.rn.f64 	%fd103, %fd102, %fd96, 0d3EA3026DF29167E9;
	fma.rn.f64 	%fd104, %fd103, %fd96, 0d3EC4255B0119666C;
	fma.rn.f64 	%fd105, %fd104, %fd96, 0dBF0796A751B32693;
	fma.rn.f64 	%fd106, %fd105, %fd96, 0dBF207358BBDBA284;
	fma.rn.f64 	%fd107, %fd106, %fd96, 0d3F613FBC7D6927B1;
	fma.rn.f64 	%fd108, %fd107, %fd96, 0d3F69A4B292E3DD75;
	fma.rn.f64 	%fd109, %fd108, %fd96, 0dBFA80C83BDEEE4FB;
	fma.rn.f64 	%fd110, %fd109, %fd96, 0dBF95E70DC60362BF;
	fma.rn.f64 	%fd111, %fd110, %fd96, 0d3FD33518B3874E8A;
	mul.f64 	%fd245, %fd96, %fd111;
	bra.uni 	$L__BB0_18;
$L__BB0_9:
	setp.eq.f64 	%p8, %fd10, 0d7FF0000000000000;
	mov.f64 	%fd245, 0d0000000000000000;
	@%p8 bra 	$L__BB0_18;
	rcp.approx.ftz.f64 	%fd113, %fd10;
	neg.f64 	%fd114, %fd10;
	fma.rn.f64 	%fd115, %fd114, %fd113, 0d3FF0000000000000;
	fma.rn.f64 	%fd116, %fd115, %fd115, %fd115;
	fma.rn.f64 	%fd117, %fd116, %fd113, %fd113;
	mul.f64 	%fd118, %fd117, %fd117;
	fma.rn.f64 	%fd119, %fd118, 0d40CD02EA3F2F6751, 0dC099C06322A3F8BE;
	fma.rn.f64 	%fd120, %fd119, %fd118, 0d405B89354DA77324;
	fma.rn.f64 	%fd121, %fd120, %fd118, 0dC01E352294653188;
	fma.rn.f64 	%fd122, %fd121, %fd118, 0d3FE9BC7DB16BD7A7;
	fma.rn.f64 	%fd123, %fd122, %fd118, 0dBFC8BFE1C3A4F741;
	fma.rn.f64 	%fd124, %fd123, %fd118, 0d3FC7FFFFF0D00BE2;
	fma.rn.f64 	%fd14, %fd124, %fd118, 0d3FF00000000068CC;
	fma.rn.f64 	%fd125, %fd118, 0dC18DA26B212FDC9A, 0d415A30AC6857BEE0;
	fma.rn.f64 	%fd126, %fd125, %fd118, 0dC11764222AD7C910;
	fma.rn.f64 	%fd127, %fd126, %fd118, 0d40CEB02E0C306857;
	fma.rn.f64 	%fd128, %fd127, %fd118, 0dC08351859FA2B23B;
	fma.rn.f64 	%fd129, %fd128, %fd118, 0d403E65A07AF51F42;
	fma.rn.f64 	%fd130, %fd129, %fd118, 0dC002F2B817F77A57;
	fma.rn.f64 	%fd131, %fd130, %fd118, 0d3FD7BCC34DA069FD;
	fma.rn.f64 	%fd132, %fd131, %fd118, 0dBFC4FFFFF8A44463;
	fma.rn.f64 	%fd133, %fd132, %fd118, 0d3FD7FFFFFFFF5CD7;
	fma.rn.f64 	%fd15, %fd133, %fd117, %fd10;
	mul.f64 	%fd134, %fd15, 0d3FE45F306DC9C883;
	cvt.rni.s32.f64 	%r58, %fd134;
	cvt.rn.f64.s32 	%fd135, %r58;
	fma.rn.f64 	%fd136, %fd135, 0dBFF921FB54442D18, %fd15;
	fma.rn.f64 	%fd137, %fd135, 0dBC91A62633145C00, %fd136;
	fma.rn.f64 	%fd242, %fd135, 0dB97B839A252049C0, %fd137;
	abs.f64 	%fd138, %fd15;
	setp.ltu.f64 	%p9, %fd138, 0d41E0000000000000;
	@%p9 bra 	$L__BB0_12;
	{ // callseq 0, 0
	.param .b64 param0;
	st.param.f64 	[param0], %fd15;
	.param .align 16 .b8 retval0[16];
	call.uni (retval0), 
	__internal_trig_reduction_slowpathd, 
	(
	param0
	);
	ld.param.f64 	%fd242, [retval0];
	ld.param.b32 	%r58, [retval0+8];
	} // callseq 0
$L__BB0_12:
	and.b32  	%r41, %r58, 3;
	cvt.rn.f64.u32 	%fd140, %r41;
	add.f64 	%fd141, %fd242, 0dC002D97C7F3321D2;
	fma.rn.f64 	%fd19, %fd140, 0d3FF921FB54442D18, %fd141;
	abs.f64 	%fd20, %fd19;
	setp.neu.f64 	%p10, %fd20, 0d7FF0000000000000;
	@%p10 bra 	$L__BB0_14;
	mov.f64 	%fd147, 0d0000000000000000;
	mul.rn.f64 	%fd244, %fd19, %fd147;
	mov.b32 	%r60, 1;
	bra.uni 	$L__BB0_17;
$L__BB0_14:
	mul.f64 	%fd142, %fd19, 0d3FE45F306DC9C883;
	cvt.rni.s32.f64 	%r59, %fd142;
	cvt.rn.f64.s32 	%fd143, %r59;
	fma.rn.f64 	%fd144, %fd143, 0dBFF921FB54442D18, %fd19;
	fma.rn.f64 	%fd145, %fd143, 0dBC91A62633145C00, %fd144;
	fma.rn.f64 	%fd244, %fd143, 0dB97B839A252049C0, %fd145;
	setp.ltu.f64 	%p11, %fd20, 0d41E0000000000000;
	@%p11 bra 	$L__BB0_16;
	{ // callseq 1, 0
	.param .b64 param0;
	st.param.f64 	[param0], %fd19;
	.param .align 16 .b8 retval0[16];
	call.uni (retval0), 
	__internal_trig_reduction_slowpathd, 
	(
	param0
	);
	ld.param.f64 	%fd244, [retval0];
	ld.param.b32 	%r59, [retval0+8];
	} // callseq 1
$L__BB0_16:
	add.s32 	%r60, %r59, 1;
$L__BB0_17:
	shl.b32 	%r44, %r60, 6;
	cvt.u64.u32 	%rd22, %r44;
	and.b64  	%rd23, %rd22, 64;
	mov.u64 	%rd24, __cudart_sin_cos_coeffs;
	add.s64 	%rd25, %rd24, %rd23;
	mul.rn.f64 	%fd148, %fd244, %fd244;
	and.b32  	%r45, %r60, 1;
	setp.eq.b32 	%p12, %r45, 1;
	selp.f64 	%fd149, 0dBDA8FF8320FD8164, 0d3DE5DB65F9785EBA, %p12;
	ld.global.nc.v2.f64 	{%fd150, %fd151}, [%rd25];
	fma.rn.f64 	%fd152, %fd149, %fd148, %fd150;
	fma.rn.f64 	%fd153, %fd152, %fd148, %fd151;
	ld.global.nc.v2.f64 	{%fd154, %fd155}, [%rd25+16];
	fma.rn.f64 	%fd156, %fd153, %fd148, %fd154;
	fma.rn.f64 	%fd157, %fd156, %fd148, %fd155;
	ld.global.nc.v2.f64 	{%fd158, %fd159}, [%rd25+32];
	fma.rn.f64 	%fd160, %fd157, %fd148, %fd158;
	fma.rn.f64 	%fd161, %fd160, %fd148, %fd159;
	fma.rn.f64 	%fd162, %fd161, %fd244, %fd244;
	fma.rn.f64 	%fd163, %fd161, %fd148, 0d3FF0000000000000;
	selp.f64 	%fd164, %fd163, %fd162, %p12;
	and.b32  	%r46, %r60, 2;
	setp.eq.s32 	%p13, %r46, 0;
	mov.f64 	%fd165, 0d0000000000000000;
	sub.f64 	%fd166, %fd165, %fd164;
	selp.f64 	%fd167, %fd164, %fd166, %p13;
	rsqrt.approx.f64 	%fd168, %fd10;
	mul.f64 	%fd169, %fd168, 0d3FE9884533D43651;
	mul.f64 	%fd170, %fd169, %fd14;
	mul.f64 	%fd245, %fd170, %fd167;
$L__BB0_18:
	setp.lt.f64 	%p14, %fd8, 0d0000000000000000;
	neg.f64 	%fd171, %fd245;
	selp.f64 	%fd172, %fd171, %fd245, %p14;
	setp.lt.f64 	%p15, %fd10, 0d39B4484BFEEBC2A0;
	mul.f64 	%fd173, %fd8, 0d3FE0000000000000;
	selp.f64 	%fd28, %fd173, %fd172, %p15;
	abs.f64 	%fd29, %fd9;
	setp.neu.f64 	%p16, %fd29, 0d7FF0000000000000;
	@%p16 bra 	$L__BB0_20;
	mov.f64 	%fd179, 0d0000000000000000;
	mul.rn.f64 	%fd247, %fd9, %fd179;
	mov.b32 	%r62, 1;
	bra.uni 	$L__BB0_23;
$L__BB0_20:
	mul.f64 	%fd174, %fd9, 0d3FE45F306DC9C883;
	cvt.rni.s32.f64 	%r61, %fd174;
	cvt.rn.f64.s32 	%fd175, %r61;
	fma.rn.f64 	%fd176, %fd175, 0dBFF921FB54442D18, %fd9;
	fma.rn.f64 	%fd177, %fd175, 0dBC91A62633145C00, %fd176;
	fma.rn.f64 	%fd247, %fd175, 0dB97B839A252049C0, %fd177;
	setp.ltu.f64 	%p17, %fd29, 0d41E0000000000000;
	@%p17 bra 	$L__BB0_22;
	{ // callseq 2, 0
	.param .b64 param0;
	st.param.f64 	[param0], %fd9;
	.param .align 16 .b8 retval0[16];
	call.uni (retval0), 
	__internal_trig_reduction_slowpathd, 
	(
	param0
	);
	ld.param.f64 	%fd247, [retval0];
	ld.param.b32 	%r61, [retval0+8];
	} // callseq 2
$L__BB0_22:
	add.s32 	%r62, %r61, 1;
$L__BB0_23:
	shl.b32 	%r49, %r62, 6;
	cvt.u64.u32 	%rd26, %r49;
	and.b64  	%rd27, %rd26, 64;
	mov.u64 	%rd28, __cudart_sin_cos_coeffs;
	add.s64 	%rd29, %rd28, %rd27;
	mul.rn.f64 	%fd180, %fd247, %fd247;
	and.b32  	%r50, %r62, 1;
	setp.eq.b32 	%p19, %r50, 1;
	selp.f64 	%fd181, 0dBDA8FF8320FD8164, 0d3DE5DB65F9785EBA, %p19;
	ld.global.nc.v2.f64 	{%fd182, %fd183}, [%rd29];
	fma.rn.f64 	%fd184, %fd181, %fd180, %fd182;
	fma.rn.f64 	%fd185, %fd184, %fd180, %fd183;
	ld.global.nc.v2.f64 	{%fd186, %fd187}, [%rd29+16];
	fma.rn.f64 	%fd188, %fd185, %fd180, %fd186;
	fma.rn.f64 	%fd189, %fd188, %fd180, %fd187;
	ld.global.nc.v2.f64 	{%fd190, %fd191}, [%rd29+32];
	fma.rn.f64 	%fd192, %fd189, %fd180, %fd190;
	fma.rn.f64 	%fd193, %fd192, %fd180, %fd191;
	fma.rn.f64 	%fd194, %fd193, %fd247, %fd247;
	fma.rn.f64 	%fd195, %fd193, %fd180, 0d3FF0000000000000;
	selp.f64 	%fd196, %fd195, %fd194, %p19;
	and.b32  	%r51, %r62, 2;
	setp.eq.s32 	%p20, %r51, 0;
	mov.f64 	%fd197, 0d0000000000000000;
	sub.f64 	%fd198, %fd197, %fd196;
	selp.f64 	%fd35, %fd196, %fd198, %p20;
	@%p16 bra 	$L__BB0_25;
	mov.f64 	%fd204, 0d0000000000000000;
	mul.rn.f64 	%fd248, %fd9, %fd204;
	mov.b32 	%r63, 0;
	bra.uni 	$L__BB0_27;
$L__BB0_25:
	mul.f64 	%fd199, %fd9, 0d3FE45F306DC9C883;
	cvt.rni.s32.f64 	%r63, %fd199;
	cvt.rn.f64.s32 	%fd200, %r63;
	fma.rn.f64 	%fd201, %fd200, 0dBFF921FB54442D18, %fd9;
	fma.rn.f64 	%fd202, %fd200, 0dBC91A62633145C00, %fd201;
	fma.rn.f64 	%fd248, %fd200, 0dB97B839A252049C0, %fd202;
	setp.ltu.f64 	%p21, %fd29, 0d41E0000000000000;
	@%p21 bra 	$L__BB0_27;
	{ // callseq 3, 0
	.param .b64 param0;
	st.param.f64 	[param0], %fd9;
	.param .align 16 .b8 retval0[16];
	call.uni (retval0), 
	__internal_trig_reduction_slowpathd, 
	(
	param0
	);
	ld.param.f64 	%fd248, [retval0];
	ld.param.b32 	%r63, [retval0+8];
	} // callseq 3
$L__BB0_27:
	shl.b32 	%r54, %r63, 6;
	cvt.u64.u32 	%rd30, %r54;
	and.b64  	%rd31, %rd30, 64;
	mov.u64 	%rd32, __cudart_sin_cos_coeffs;
	add.s64 	%rd33, %rd32, %rd31;
	mul.rn.f64 	%fd205, %fd248, %fd248;
	and.b32  	%r55, %r63, 1;
	setp.eq.b32 	%p22, %r55, 1;
	selp.f64 	%fd206, 0dBDA8FF8320FD8164, 0d3DE5DB65F9785EBA, %p22;
	ld.global.nc.v2.f64 	{%fd207, %fd208}, [%rd33];
	fma.rn.f64 	%fd209, %fd206, %fd205, %fd207;
	fma.rn.f64 	%fd210, %fd209, %fd205, %fd208;
	ld.global.nc.v2.f64 	{%fd211, %fd212}, [%rd33+16];
	fma.rn.f64 	%fd213, %fd210, %fd205, %fd211;
	fma.rn.f64 	%fd214, %fd213, %fd205, %fd212;
	ld.global.nc.v2.f64 	{%fd215, %fd216}, [%rd33+32];
	fma.rn.f64 	%fd217, %fd214, %fd205, %fd215;
	fma.rn.f64 	%fd218, %fd217, %fd205, %fd216;
	fma.rn.f64 	%fd219, %fd218, %fd248, %fd248;
	fma.rn.f64 	%fd220, %fd218, %fd205, 0d3FF0000000000000;
	selp.f64 	%fd221, %fd220, %fd219, %p22;
	and.b32  	%r56, %r63, 2;
	setp.eq.s32 	%p23, %r56, 0;
	mov.f64 	%fd222, 0d0000000000000000;
	sub.f64 	%fd223, %fd222, %fd221;
	selp.f64 	%fd224, %fd221, %fd223, %p23;
	mul.f64 	%fd225, %fd6, %fd7;
	add.f64 	%fd226, %fd5, 0d3CAFFFD481F97682;
	add.f64 	%fd227, %fd226, %fd226;
	div.rn.f64 	%fd228, %fd225, %fd227;
	mul.f64 	%fd229, %fd28, %fd35;
	mul.f64 	%fd230, %fd224, 0d0000000000000000;
	sub.f64 	%fd231, %fd229, %fd230;
	mul.f64 	%fd232, %fd28, %fd224;
	fma.rn.f64 	%fd233, %fd35, 0d0000000000000000, %fd232;
	mul.f64 	%fd234, %fd231, 0d0000000000000000;
	mul.f64 	%fd235, %fd228, %fd233;
	sub.f64 	%fd236, %fd234, %fd235;
	mul.f64 	%fd237, %fd228, %fd231;
	fma.rn.f64 	%fd238, %fd233, 0d0000000000000000, %fd237;
	add.f64 	%fd250, %fd250, %fd236;
	add.f64 	%fd249, %fd249, %fd238;
	add.s32 	%r57, %r57, 1;
	setp.ne.s32 	%p24, %r57, 0;
	add.s64 	%rd42, %rd42, 8;
	add.s64 	%rd41, %rd41, 8;
	add.s64 	%rd40, %rd40, 8;
	add.s64 	%rd39, %rd39, 8;
	add.s64 	%rd38, %rd38, 8;
	@%p24 bra 	$L__BB0_3;
$L__BB0_28:
	ld.param.u64 	%rd37, [_Z15hologram_kernelPKdS0_S0_S0_S0_iP7double2iidd_param_6];
	cvta.to.global.u64 	%rd34, %rd37;
	mul.wide.s32 	%rd35, %r3, 16;
	add.s64 	%rd36, %rd34, %rd35;
	st.global.v2.f64 	[%rd36], {%fd250, %fd249};
$L__BB0_29:
	ret;

}
.func  (.param .align 16 .b8 func_retval0[16]) __internal_trig_reduction_slowpathd(
	.param .b64 __internal_trig_reduction_slowpathd_param_0
)
{
	.local .align 8 .b8 	__local_depot1[40];
	.reg .b64 	%SP;
	.reg .b64 	%SPL;
	.reg .pred 	%p<10>;
	.reg .b32 	%r<47>;
	.reg .b64 	%rd<74>;
	.reg .b64 	%fd<5>;

	mov.u64 	%SPL, __local_depot1;
	ld.param.f64 	%fd4, [__internal_trig_reduction_slowpathd_param_0];
	add.u64 	%rd1, %SPL, 0;
	{
	.reg .b32 %temp; 
	mov.b64 	{%temp, %r1}, %fd4;
	}
	shr.u32 	%r2, %r1, 20;
	and.b32  	%r3, %r2, 2047;
	setp.eq.s32 	%p1, %r3, 2047;
	mov.b32 	%r46, 0;
	@%p1 bra 	$L__BB1_9;
	add.s32 	%r20, %r3, -1024;
	mov.b64 	%rd20, %fd4;
	shl.b64 	%rd2, %rd20, 11;
	shr.u32 	%r4, %r20, 6;
	sub.s32 	%r45, 15, %r4;
	sub.s32 	%r21, 19, %r4;
	setp.lt.u32 	%p2, %r20, 128;
	selp.b32 	%r6, 18, %r21, %p2;
	setp.ge.s32 	%p3, %r45, %r6;
	mov.b64 	%rd70, 0;
	@%p3 bra 	$L__BB1_4;
	add.s32 	%r23, %r6, %r4;
	neg.s32 	%r43, %r23;
	or.b64  	%rd3, %rd2, -9223372036854775808;
	mov.b64 	%rd70, 0;
	mov.b32 	%r42, 0;
	mov.u64 	%rd25, __cudart_i2opi_d;
	mov.u32 	%r44, %r45;
$L__BB1_3:
	.pragma "nounroll";
	mul.wide.s32 	%rd22, %r42, 8;
	add.s64 	%rd23, %rd1, %rd22;
	mul.wide.s32 	%rd24, %r44, 8;
	add.s64 	%rd26, %rd25, %rd24;
	ld.global.nc.u64 	%rd27, [%rd26];
	{
	.reg .u32 %r0, %r1, %r2, %r3, %alo, %ahi, %blo, %bhi, %clo, %chi;
	mov.b64 	{%alo,%ahi}, %rd27;
	mov.b64 	{%blo,%bhi}, %rd3;
	mov.b64 	{%clo,%chi}, %rd70;
	mad.lo.cc.u32 	%r0, %alo, %blo, %clo;
	madc.hi.cc.u32 	%r1, %alo, %blo, %chi;
	madc.hi.u32 	%r2, %alo, %bhi, 0;
	mad.lo.cc.u32 	%r1, %alo, %bhi, %r1;
	madc.hi.cc.u32 	%r2, %ahi, %blo, %r2;
	madc.hi.u32 	%r3, %ahi, %bhi, 0;
	mad.lo.cc.u32 	%r1, %ahi, %blo, %r1;
	madc.lo.cc.u32 	%r2, %ahi, %bhi, %r2;
	addc.u32 	%r3, %r3, 0;
	mov.b64 	%rd28, {%r0,%r1};
	mov.b64 	%rd70, {%r2,%r3};
	}
	st.local.u64 	[%rd23], %rd28;
	add.s32 	%r44, %r44, 1;
	add.s32 	%r43, %r43, 1;
	add.s32 	%r42, %r42, 1;
	setp.ne.s32 	%p4, %r43, -15;
	mov.u32 	%r45, %r6;
	@%p4 bra 	$L__BB1_3;
$L__BB1_4:
	cvt.s64.s32 	%rd29, %r45;
	cvt.u64.u32 	%rd30, %r4;
	add.s64 	%rd31, %rd30, %rd29;
	shl.b64 	%rd32, %rd31, 3;
	add.s64 	%rd33, %rd1, %rd32;
	st.local.u64 	[%rd33+-120], %rd70;
	and.b32  	%r15, %r2, 63;
	ld.local.u64 	%rd72, [%rd1+16];
	ld.local.u64 	%rd71, [%rd1+24];
	setp.eq.s32 	%p5, %r15, 0;
	@%p5 bra 	$L__BB1_6;
	shl.b64 	%rd34, %rd71, %r15;
	shr.u64 	%rd35, %rd72, 1;
	xor.b32  	%r24, %r15, 63;
	shr.u64 	%rd36, %rd35, %r24;
	or.b64  	%rd71, %rd34, %rd36;
	ld.local.u64 	%rd37, [%rd1+8];
	shl.b64 	%rd38, %rd72, %r15;
	shr.u64 	%rd39, %rd37, 1;
	shr.u64 	%rd40, %rd39, %r24;
	or.b64  	%rd72, %rd38, %rd40;
$L__BB1_6:
	and.b32  	%r25, %r1, -2147483648;
	shr.u64 	%rd41, %rd71, 62;
	cvt.u32.u64 	%r26, %rd41;
	mov.b64 	{%r27, %r28}, %rd71;
	mov.b64 	{%r29, %r30}, %rd72;
	shf.l.wrap.b32 	%r31, %r30, %r27, 2;
	shf.l.wrap.b32 	%r32, %r27, %r28, 2;
	mov.b64 	%rd42, {%r31, %r32};
	shl.b64 	%rd43, %rd72, 2;
	shr.u64 	%rd44, %rd42, 63;
	cvt.u32.u64 	%r33, %rd44;
	add.s32 	%r34, %r33, %r26;
	setp.eq.s32 	%p6, %r25, 0;
	neg.s32 	%r35, %r34;
	selp.b32 	%r46, %r34, %r35, %p6;
	setp.gt.s64 	%p7, %rd42, -1;
	mov.b64 	%rd45, 0;
	{
	.reg .u32 %r0, %r1, %r2, %r3, %a0, %a1, %a2, %a3, %b0, %b1, %b2, %b3;
	mov.b64 	{%a0,%a1}, %rd45;
	mov.b64 	{%a2,%a3}, %rd45;
	mov.b64 	{%b0,%b1}, %rd43;
	mov.b64 	{%b2,%b3}, %rd42;
	sub.cc.u32 	%r0, %a0, %b0;
	subc.cc.u32 	%r1, %a1, %b1;
	subc.cc.u32 	%r2, %a2, %b2;
	subc.u32 	%r3, %a3, %b3;
	mov.b64 	%rd46, {%r0,%r1};
	mov.b64 	%rd47, {%r2,%r3};
	}
	xor.b32  	%r36, %r25, -2147483648;
	selp.b64 	%rd73, %rd42, %rd47, %p7;
	selp.b64 	%rd14, %rd43, %rd46, %p7;
	selp.b32 	%r17, %r25, %r36, %p7;
	clz.b64 	%r37, %rd73;
	cvt.u64.u32 	%rd15, %r37;
	setp.eq.s32 	%p8, %r37, 0;
	@%p8 bra 	$L__BB1_8;
	cvt.u32.u64 	%r38, %rd15;
	and.b32  	%r39, %r38, 63;
	shl.b64 	%rd48, %rd73, %r39;
	shr.u64 	%rd49, %rd14, 1;
	not.b32 	%r40, %r38;
	and.b32  	%r41, %r40, 63;
	shr.u64 	%rd50, %rd49, %r41;
	or.b64  	%rd73, %rd48, %rd50;
$L__BB1_8:
	mov.b64 	%rd51, -3958705157555305931;
	{
	.reg .u32 %r0, %r1, %r2, %r3, %alo, %ahi, %blo, %bhi;
	mov.b64 	{%alo,%ahi}, %rd73;
	mov.b64 	{%blo,%bhi}, %rd51;
	mul.lo.u32 	%r0, %alo, %blo;
	mul.hi.u32 	%r1, %alo, %blo;
	mad.lo.cc.u32 	%r1, %alo, %bhi, %r1;
	madc.hi.u32 	%r2, %alo, %bhi, 0;
	mad.lo.cc.u32 	%r1, %ahi, %blo, %r1;
	madc.hi.cc.u32 	%r2, %ahi, %blo, %r2;
	madc.hi.u32 	%r3, %ahi, %bhi, 0;
	mad.lo.cc.u32 	%r2, %ahi, %bhi, %r2;
	addc.u32 	%r3, %r3, 0;
	mov.b64 	%rd52, {%r0,%r1};
	mov.b64 	%rd53, {%r2,%r3};
	}
	setp.gt.s64 	%p9, %rd53, 0;
	{
	.reg .u32 %r0, %r1, %r2, %r3, %a0, %a1, %a2, %a3, %b0, %b1, %b2, %b3;
	mov.b64 	{%a0,%a1}, %rd52;
	mov.b64 	{%a2,%a3}, %rd53;
	mov.b64 	{%b0,%b1}, %rd52;
	mov.b64 	{%b2,%b3}, %rd53;
	add.cc.u32 	%r0, %a0, %b0;
	addc.cc.u32 	%r1, %a1, %b1;
	addc.cc.u32 	%r2, %a2, %b2;
	addc.u32 	%r3, %a3, %b3;
	mov.b64 	%rd54, {%r0,%r1};
	mov.b64 	%rd55, {%r2,%r3};
	}
	selp.b64 	%rd56, %rd55, %rd53, %p9;
	selp.s64 	%rd57, -1, 0, %p9;
	sub.s64 	%rd58, %rd57, %rd15;
	cvt.u64.u32 	%rd59, %r17;
	shl.b64 	%rd60, %rd59, 32;
	add.s64 	%rd61, %rd56, 1;
	shr.u64 	%rd62, %rd61, 10;
	add.s64 	%rd63, %rd62, 1;
	shr.u64 	%rd64, %rd63, 1;
	shl.b64 	%rd65, %rd58, 52;
	add.s64 	%rd66, %rd65, %rd64;
	add.s64 	%rd67, %rd66, 4602678819172646912;
	or.b64  	%rd68, %rd67, %rd60;
	mov.b64 	%fd4, %rd68;
$L__BB1_9:
	st.param.f64 	[func_retval0], %fd4;
	st.param.b32 	[func_retval0+8], %r46;
	ret;

}


// ===== COMPILED SASS (sm_100) =====

	.target	sm_100

	.elftype	@"ET_EXEC"


//--------------------- .note.nv.tkinfo           --------------------------
	.section	.note.nv.tkinfo,"",@"SHT_NOTE"
	.sectionflags	@"SHF_NOTE_NV_TKINFO"
	.tkinfo
        /*0018*/ 	.word	0x00000002
        /*0030*/ 	.string	""
        /*0030*/ 	.string	"ptxas"
        /*0030*/ 	.string	"Cuda compilation tools, release 13.0, V13.0.88"
        /*0030*/ 	.string	"Build cuda_13.0.r13.0/compiler.36424714_0"
        /*0030*/ 	.string	"-arch sm_100 -m 64 "



//--------------------- .note.nv.cuinfo           --------------------------
	.section	.note.nv.cuinfo,"",@"SHT_NOTE"
	.sectionflags	@"SHF_NOTE_NV_CUINFO"
        /*0018*/ 	.short	0x0002
        /*001a*/ 	.short	0x0064
        /*001c*/ 	.short	0x0082
	.zero		2


//--------------------- .nv.info                  --------------------------
	.section	.nv.info,"",@"SHT_CUDA_INFO"
	.align	4


	//----- nvinfo : EIATTR_REGCOUNT
	.align		4
        /*0000*/ 	.byte	0x04, 0x2f
        /*0002*/ 	.short	(.L_3 - .L_2)
	.align		4
.L_2:
        /*0004*/ 	.word	index@(_Z15hologram_kernelPKdS0_S0_S0_S0_iP7double2iidd)
        /*0008*/ 	.word	0x00000030


	//----- nvinfo : EIATTR_FRAME_SIZE
	.align		4
.L_3:
        /*000c*/ 	.byte	0x04, 0x11
        /*000e*/ 	.short	(.L_5 - .L_4)
	.align		4
.L_4:
        /*0010*/ 	.word	index@($_Z15hologram_kernelPKdS0_S0_S0_S0_iP7double2iidd$__internal_trig_reduction_slowpathd)
        /*0014*/ 	.word	0x00000028


	//----- nvinfo : EIATTR_FRAME_SIZE
	.align		4
.L_5:
        /*0018*/ 	.byte	0x04, 0x11
        /*001a*/ 	.short	(.L_7 - .L_6)
	.align		4
.L_6:
        /*001c*/ 	.word	index@($__internal_2_$__cuda_sm20_dsqrt_rn_f64_mediumpath_v1)
        /*0020*/ 	.word	0x00000028


	//----- nvinfo : EIATTR_FRAME_SIZE
	.align		4
.L_7:
        /*0024*/ 	.byte	0x04, 0x11
        /*0026*/ 	.short	(.L_9 - .L_8)
	.align		4
.L_8:
        /*0028*/ 	.word	index@($__internal_1_$__cuda_sm20_drsqrt_f64_slowpath_v2)
        /*002c*/ 	.word	0x00000028


	//----- nvinfo : EIATTR_FRAME_SIZE
	.align		4
.L_9:
        /*0030*/ 	.byte	0x04, 0x11
        /*0032*/ 	.short	(.L_11 - .L_10)
	.align		4
.L_10:
        /*0034*/ 	.word	index@($__internal_0_$__cuda_sm20_div_rn_f64_full)
        /*0038*/ 	.word	0x00000028


	//----- nvinfo : EIATTR_FRAME_SIZE
	.align		4
.L_11:
        /*003c*/ 	.byte	0x04, 0x11
        /*003e*/ 	.short	(.L_13 - .L_12)
	.align		4
.L_12:
        /*0040*/ 	.word	index@(_Z15hologram_kernelPKdS0_S0_S0_S0_iP7double2iidd)
        /*0044*/ 	.word	0x00000028


	//----- nvinfo : EIATTR_MIN_STACK_SIZE
	.align		4
.L_13:
        /*0048*/ 	.byte	0x04, 0x12
        /*004a*/ 	.short	(.L_15 - .L_14)
	.align		4
.L_14:
        /*004c*/ 	.word	index@(_Z15hologram_kernelPKdS0_S0_S0_S0_iP7double2iidd)
        /*0050*/ 	.word	0x00000028
.L_15:


//--------------------- .nv.compat                --------------------------
	.section	.nv.compat,"",@"SHT_CUDA_COMPAT_INFO"
	.align	4
        /*0000*/ 	.byte	0x02, 0x09, 0x00, 0x00, 0x02, 0x02, 0x01, 0x00, 0x02, 0x05, 0x05, 0x00, 0x03, 0x07, 0x01, 0x01
        /*0010*/ 	.byte	0x02, 0x03, 0x00, 0x00, 0x02, 0x06, 0x01, 0x00, 0x04, 0x0b, 0x08, 0x00, 0x01, 0x00, 0x00, 0x00
        /*0020*/ 	.byte	0x00, 0x00, 0x00, 0x00


//--------------------- .nv.info._Z15hologram_kernelPKdS0_S0_S0_S0_iP7double2iidd --------------------------
	.section	.nv.info._Z15hologram_kernelPKdS0_S0_S0_S0_iP7double2iidd,"",@"SHT_CUDA_INFO"
	.sectionflags	@""
	.align	4


	//----- nvinfo : EIATTR_CUDA_API_VERSION
	.align		4
        /*0000*/ 	.byte	0x04, 0x37
        /*0002*/ 	.short	(.L_17 - .L_16)
.L_16:
        /*0004*/ 	.word	0x00000082


	//----- nvinfo : EIATTR_KPARAM_INFO
	.align		4
.L_17:
        /*0008*/ 	.byte	0x04, 0x17
        /*000a*/ 	.short	(.L_19 - .L_18)
.L_18:
        /*000c*/ 	.word	0x00000000
        /*0010*/ 	.short	0x000a
        /*0012*/ 	.short	0x0048
        /*0014*/ 	.byte	0x00, 0xf0, 0x21, 0x00


	//----- nvinfo : EIATTR_KPARAM_INFO
	.align		4
.L_19:
        /*0018*/ 	.byte	0x04, 0x17
        /*001a*/ 	.short	(.L_21 - .L_20)
.L_20:
        /*001c*/ 	.word	0x00000000
        /*0020*/ 	.short	0x0009
        /*0022*/ 	.short	0x0040
        /*0024*/ 	.byte	0x00, 0xf0, 0x21, 0x00


	//----- nvinfo : EIATTR_KPARAM_INFO
	.align		4
.L_21:
        /*0028*/ 	.byte	0x04, 0x17
        /*002a*/ 	.short	(.L_23 - .L_22)
.L_22:
        /*002c*/ 	.word	0x00000000
        /*0030*/ 	.short	0x0008
        /*0032*/ 	.short	0x003c
        /*0034*/ 	.byte	0x00, 0xf0, 0x11, 0x00


	//----- nvinfo : EIATTR_KPARAM_INFO
	.align		4
.L_23:
        /*0038*/ 	.byte	0x04, 0x17
        /*003a*/ 	.short	(.L_25 - .L_24)
.L_24:
        /*003c*/ 	.word	0x00000000
        /*0040*/ 	.short	0x0007
        /*0042*/ 	.short	0x0038
        /*0044*/ 	.byte	0x00, 0xf0, 0x11, 0x00


	//----- nvinfo : EIATTR_KPARAM_INFO
	.align		4
.L_25:
        /*0048*/ 	.byte	0x04, 0x17
        /*004a*/ 	.short	(.L_27 - .L_26)
.L_26:
        /*004c*/ 	.word	0x00000000
        /*0050*/ 	.short	0x0006
        /*0052*/ 	.short	0x0030
        /*0054*/ 	.byte	0x00, 0xf5, 0x21, 0x00


	//----- nvinfo : EIATTR_KPARAM_INFO
	.align		4
.L_27:
        /*0058*/ 	.byte	0x04, 0x17
        /*005a*/ 	.short	(.L_29 - .L_28)
.L_28:
        /*005c*/ 	.word	0x00000000
        /*0060*/ 	.short	0x0005
        /*0062*/ 	.short	0x0028
        /*0064*/ 	.byte	0x00, 0xf0, 0x11, 0x00


	//----- nvinfo : EIATTR_KPARAM_INFO
	.align		4
.L_29:
        /*0068*/ 	.byte	0x04, 0x17
        /*006a*/ 	.short	(.L_31 - .L_30)
.L_30:
        /*006c*/ 	.word	0x00000000
        /*0070*/ 	.short	0x0004
        /*0072*/ 	.short	0x0020
        /*0074*/ 	.byte	0x00, 0xf5, 0x21, 0x00


	//----- nvinfo : EIATTR_KPARAM_INFO
	.align		4
.L_31:
        /*0078*/ 	.byte	0x04, 0x17
        /*007a*/ 	.short	(.L_33 - .L_32)
.L_32:
        /*007c*/ 	.word	0x00000000
        /*0080*/ 	.short	0x0003
        /*0082*/ 	.short	0x0018
        /*0084*/ 	.byte	0x00, 0xf5, 0x21, 0x00


	//----- nvinfo : EIATTR_KPARAM_INFO
	.align		4
.L_33:
        /*0088*/ 	.byte	0x04, 0x17
        /*008a*/ 	.short	(.L_35 - .L_34)
.L_34:
        /*008c*/ 	.word	0x00000000
        /*0090*/ 	.short	0x0002
        /*0092*/ 	.short	0x0010
        /*0094*/ 	.byte	0x00, 0xf5, 0x21, 0x00


	//----- nvinfo : EIATTR_KPARAM_INFO
	.align		4
.L_35:
        /*0098*/ 	.byte	0x04, 0x17
        /*009a*/ 	.short	(.L_37 - .L_36)
.L_36:
        /*009c*/ 	.word	0x00000000
        /*00a0*/ 	.short	0x0001
        /*00a2*/ 	.short	0x0008
        /*00a4*/ 	.byte	0x00, 0xf5, 0x21, 0x00


	//----- nvinfo : EIATTR_KPARAM_INFO
	.align		4
.L_37:
        /*00a8*/ 	.byte	0x04, 0x17
        /*00aa*/ 	.short	(.L_39 - .L_38)
.L_38:
        /*00ac*/ 	.word	0x00000000
        /*00b0*/ 	.short	0x0000
        /*00b2*/ 	.short	0x0000
        /*00b4*/ 	.byte	0x00, 0xf5, 0x21, 0x00


	//----- nvinfo : EIATTR_SPARSE_MMA_MASK
	.align		4
.L_39:
        /*00b8*/ 	.byte	0x03, 0x50
        /*00ba*/ 	.short	0x0000


	//----- nvinfo : EIATTR_MAXREG_COUNT
	.align		4
        /*00bc*/ 	.byte	0x03, 0x1b
        /*00be*/ 	.short	0x00ff


	//----- nvinfo : EIATTR_MERCURY_ISA_VERSION
	.align		4
        /*00c0*/ 	.byte	0x03, 0x5f
        /*00c2*/ 	.short	0x0101


	//----- nvinfo : EIATTR_VRC_CTA_INIT_COUNT
	.align		4
        /*00c4*/ 	.byte	0x02, 0x4a
	.zero		1
	.zero		1


	//----- nvinfo : EIATTR_EXIT_INSTR_OFFSETS
	.align		4
        /*00c8*/ 	.byte	0x04, 0x1c
        /*00ca*/ 	.short	(.L_41 - .L_40)


	//   ....[0]....
.L_40:
        /*00cc*/ 	.word	0x000000d0


	//   ....[1]....
        /*00d0*/ 	.word	0x000028c0


	//----- nvinfo : EIATTR_CRS_STACK_SIZE
	.align		4
.L_41:
        /*00d4*/ 	.byte	0x04, 0x1e
        /*00d6*/ 	.short	(.L_43 - .L_42)
.L_42:
        /*00d8*/ 	.word	0x00000000


	//----- nvinfo : EIATTR_CBANK_PARAM_SIZE
	.align		4
.L_43:
        /*00dc*/ 	.byte	0x03, 0x19
        /*00de*/ 	.short	0x0050


	//----- nvinfo : EIATTR_PARAM_CBANK
	.align		4
        /*00e0*/ 	.byte	0x04, 0x0a
        /*00e2*/ 	.short	(.L_45 - .L_44)
	.align		4
.L_44:
        /*00e4*/ 	.word	index@(.nv.constant0._Z15hologram_kernelPKdS0_S0_S0_S0_iP7double2iidd)
        /*00e8*/ 	.short	0x0380
        /*00ea*/ 	.short	0x0050


	//----- nvinfo : EIATTR_SW_WAR
	.align		4
.L_45:
        /*00ec*/ 	.byte	0x04, 0x36
        /*00ee*/ 	.short	(.L_47 - .L_46)
.L_46:
        /*00f0*/ 	.word	0x00000008
.L_47:


//--------------------- .nv.callgraph             --------------------------
	.section	.nv.callgraph,"",@"SHT_CUDA_CALLGRAPH"
	.align	4
	.sectionentsize	8
	.align		4
        /*0000*/ 	.word	0x00000000
	.align		4
        /*0004*/ 	.word	0xffffffff
	.align		4
        /*0008*/ 	.word	0x00000000
	.align		4
        /*000c*/ 	.word	0xfffffffe
	.align		4
        /*0010*/ 	.word	0x00000000
	.align		4
        /*0014*/ 	.word	0xfffffffd
	.align		4
        /*0018*/ 	.word	0x00000000
	.align		4
        /*001c*/ 	.word	0xfffffffc


//--------------------- .nv.constant4             --------------------------
	.section	.nv.constant4,"a",@progbits
	.align	8
	.align		8
.nv.constant4:
        /*0000*/ 	.dword	__cudart_i2opi_d
	.align		8
        /*0008*/ 	.dword	__cudart_sin_cos_coeffs


//--------------------- .text._Z15hologram_kernelPKdS0_S0_S0_S0_iP7double2iidd --------------------------
	.section	.text._Z15hologram_kernelPKdS0_S0_S0_S0_iP7double2iidd,"ax",@progbits
	.align	128
        .global         _Z15hologram_kernelPKdS0_S0_S0_S0_iP7double2iidd
        .type           _Z15hologram_kernelPKdS0_S0_S0_S0_iP7double2iidd,@function
        .size           _Z15hologram_kernelPKdS0_S0_S0_S0_iP7double2iidd,(.L_x_53 - _Z15hologram_kernelPKdS0_S0_S0_S0_iP7double2iidd)
        .other          _Z15hologram_kernelPKdS0_S0_S0_S0_iP7double2iidd,@"STO_CUDA_ENTRY STV_DEFAULT"
_Z15hologram_kernelPKdS0_S0_S0_S0_iP7double2iidd:
.text._Z15hologram_kernelPKdS0_S0_S0_S0_iP7double2iidd:
[----:B------:R-:W0:Y:S01]  /*0000*/  LDC R1, c[0x0][0x37c] ;  /* 0x0000df00ff017b82 */ /* 0x000e220000000800 */
[----:B------:R-:W1:Y:S07]  /*0010*/  S2R R0, SR_TID.Y ;  /* 0x0000000000007919 */ /* 0x000e6e0000002200 */
[----:B------:R-:W2:Y:S01]  /*0020*/  LDC R2, c[0x0][0x360] ;  /* 0x0000d800ff027b82 */ /* 0x000ea20000000800 */
[----:B------:R-:W3:Y:S01]  /*0030*/  LDCU.64 UR10, c[0x0][0x3b8] ;  /* 0x00007700ff0a77ac */ /* 0x000ee20008000a00 */
[----:B0-----:R-:W-:Y:S01]  /*0040*/  VIADD R1, R1, 0xffffffd8 ;  /* 0xffffffd801017836 */ /* 0x001fe20000000000 */
[----:B------:R-:W2:Y:S05]  /*0050*/  S2R R5, SR_TID.X ;  /* 0x0000000000057919 */ /* 0x000eaa0000002100 */
[----:B------:R-:W1:Y:S08]  /*0060*/  S2UR UR5, SR_CTAID.Y ;  /* 0x00000000000579c3 */ /* 0x000e700000002600 */
[----:B------:R-:W1:Y:S08]  /*0070*/  LDC R3, c[0x0][0x364] ;  /* 0x0000d900ff037b82 */ /* 0x000e700000000800 */
[----:B------:R-:W2:Y:S01]  /*0080*/  S2UR UR4, SR_CTAID.X ;  /* 0x00000000000479c3 */ /* 0x000ea20000002500 */
[----:B-1----:R-:W-:-:S05]  /*0090*/  IMAD R3, R3, UR5, R0 ;  /* 0x0000000503037c24 */ /* 0x002fca000f8e0200 */
[----:B---3--:R-:W-:Y:S01]  /*00a0*/  ISETP.GE.AND P0, PT, R3, UR11, PT ;  /* 0x0000000b03007c0c */ /* 0x008fe2000bf06270 */
[----:B--2---:R-:W-:-:S05]  /*00b0*/  IMAD R2, R2, UR4, R5 ;  /* 0x0000000402027c24 */ /* 0x004fca000f8e0205 */
[----:B------:R-:W-:-:S13]  /*00c0*/  ISETP.GE.OR P0, PT, R2, UR10, P0 ;  /* 0x0000000a02007c0c */ /* 0x000fda0008706670 */
[----:B------:R-:W-:Y:S05]  /*00d0*/  @P0 EXIT ;  /* 0x000000000000094d */ /* 0x000fea0003800000 */
[----:B------:R-:W0:Y:S01]  /*00e0*/  LDCU UR6, c[0x0][0x3a8] ;  /* 0x00007500ff0677ac */ /* 0x000e220008000800 */
[C---:B------:R-:W-:Y:S01]  /*00f0*/  IMAD R0, R3.reuse, UR10, R2 ;  /* 0x0000000a03007c24 */ /* 0x040fe2000f8e0202 */
[----:B------:R-:W-:Y:S01]  /*0100*/  CS2R R10, SRZ ;  /* 0x00000000000a7805 */ /* 0x000fe2000001ff00 */
[----:B------:R-:W-:Y:S01]  /*0110*/  IMAD.MOV.U32 R8, RZ, RZ, 0x0 ;  /* 0x00000000ff087424 */ /* 0x000fe200078e00ff */
[----:B------:R-:W-:Y:S01]  /*0120*/  ULEA.HI UR4, UR10, UR10, URZ, 0x1 ;  /* 0x0000000a0a047291 */ /* 0x000fe2000f8f08ff */
[----:B------:R-:W-:Y:S01]  /*0130*/  IMAD.MOV.U32 R9, RZ, RZ, 0x3ff00000 ;  /* 0x3ff00000ff097424 */ /* 0x000fe200078e00ff */
[----:B------:R-:W-:Y:S02]  /*0140*/  USHF.R.U32.HI UR5, URZ, 0x1, UR11 ;  /* 0x00000001ff057899 */ /* 0x000fe4000801160b */
[----:B------:R-:W-:Y:S01]  /*0150*/  USHF.R.S32.HI UR4, URZ, 0x1, UR4 ;  /* 0x00000001ff047899 */ /* 0x000fe20008011404 */
[----:B------:R-:W1:Y:S03]  /*0160*/  LDCU.64 UR8, c[0x0][0x358] ;  /* 0x00006b00ff0877ac */ /* 0x000e660008000a00 */
[----:B------:R-:W-:-:S02]  /*0170*/  VIADD R26, R3, -UR5 ;  /* 0x80000005031a7c36 */ /* 0x000fc40008000000 */
[----:B------:R-:W-:Y:S01]  /*0180*/  VIADD R24, R2, -UR4 ;  /* 0x8000000402187c36 */ /* 0x000fe20008000000 */
[----:B0-----:R-:W-:-:S09]  /*0190*/  UISETP.GE.AND UP0, UPT, UR6, 0x1, UPT ;  /* 0x000000010600788c */ /* 0x001fd2000bf06270 */
[----:B-1----:R-:W-:Y:S05]  /*01a0*/  BRA.U !UP0, `(.L_x_0) ;  /* 0x0000002508b87547 */ /* 0x002fea000b800000 */
[----:B------:R-:W0:Y:S01]  /*01b0*/  I2F.F64 R24, R24 ;  /* 0x0000001800187312 */ /* 0x000e220000201c00 */
[----:B------:R-:W-:Y:S01]  /*01c0*/  CS2R R10, SRZ ;  /* 0x00000000000a7805 */ /* 0x000fe2000001ff00 */
[----:B------:R-:W-:Y:S01]  /*01d0*/  IMAD.MOV.U32 R8, RZ, RZ, 0x0 ;  /* 0x00000000ff087424 */ /* 0x000fe200078e00ff */
[----:B------:R-:W1:Y:S01]  /*01e0*/  LDCU.64 UR10, c[0x0][0x3c8] ;  /* 0x00007900ff0a77ac */ /* 0x000e620008000a00 */
[----:B------:R-:W-:Y:S01]  /*01f0*/  IMAD.MOV.U32 R9, RZ, RZ, 0x3ff00000 ;  /* 0x3ff00000ff097424 */ /* 0x000fe200078e00ff */
[----:B------:R-:W2:Y:S03]  /*0200*/  LDCU.64 UR12, c[0x0][0x3c0] ;  /* 0x00007800ff0c77ac */ /* 0x000ea60008000a00 */
[----:B------:R-:W3:Y:S01]  /*0210*/  I2F.F64 R26, R26 ;  /* 0x0000001a001a7312 */ /* 0x000ee20000201c00 */
[----:B------:R-:W4:Y:S01]  /*0220*/  LDCU.64 UR14, c[0x0][0x380] ;  /* 0x00007000ff0e77ac */ /* 0x000f220008000a00 */
[----:B------:R-:W0:Y:S01]  /*0230*/  LDCU.64 UR16, c[0x0][0x388] ;  /* 0x00007100ff1077ac */ /* 0x000e220008000a00 */
[----:B------:R-:W0:Y:S01]  /*0240*/  LDCU.64 UR18, c[0x0][0x390] ;  /* 0x00007200ff1277ac */ /* 0x000e220008000a00 */
[----:B------:R-:W0:Y:S01]  /*0250*/  LDCU.64 UR20, c[0x0][0x398] ;  /* 0x00007300ff1477ac */ /* 0x000e220008000a00 */
[----:B------:R-:W0:Y:S01]  /*0260*/  LDCU.64 UR22, c[0x0][0x3a0] ;  /* 0x00007400ff1677ac */ /* 0x000e220008000a00 */
[----:B------:R-:W0:Y:S01]  /*0270*/  LDCU.64 UR24, c[0x4][0x8] ;  /* 0x01000100ff1877ac */ /* 0x000e220008000a00 */
[----:B------:R-:W-:-:S12]  /*0280*/  UIADD3 UR4, UPT, UPT, -UR6, URZ, URZ ;  /* 0x000000ff06047290 */ /* 0x000fd8000fffe1ff */
.L_x_28:
[----:B0-----:R-:W-:Y:S02]  /*0290*/  IMAD.U32 R6, RZ, RZ, UR16 ;  /* 0x00000010ff067e24 */ /* 0x001fe4000f8e00ff */
[----:B------:R-:W-:Y:S02]  /*02a0*/  IMAD.U32 R7, RZ, RZ, UR17 ;  /* 0x00000011ff077e24 */ /* 0x000fe4000f8e00ff */
[----:B----4-:R-:W-:-:S03]  /*02b0*/  IMAD.U32 R12, RZ, RZ, UR14 ;  /* 0x0000000eff0c7e24 */ /* 0x010fc6000f8e00ff */
[----:B------:R0:W2:Y:S01]  /*02c0*/  LDG.E.64.CONSTANT R4, desc[UR8][R6.64] ;  /* 0x0000000806047981 */ /* 0x0000a2000c1e9b00 */
[----:B------:R-:W-:-:S05]  /*02d0*/  IMAD.U32 R13, RZ, RZ, UR15 ;  /* 0x0000000fff0d7e24 */ /* 0x000fca000f8e00ff */
[----:B------:R-:W4:Y:S01]  /*02e0*/  LDG.E.64.CONSTANT R2, desc[UR8][R12.64] ;  /* 0x000000080c027981 */ /* 0x000f22000c1e9b00 */
[----:B------:R-:W-:Y:S01]  /*02f0*/  BSSY.RECONVERGENT B0, `(.L_x_1) ;  /* 0x0000017000007945 */ /* 0x000fe20003800200 */
[----:B0-----:R-:W-:Y:S02]  /*0300*/  IMAD.MOV.U32 R6, RZ, RZ, 0x0 ;  /* 0x00000000ff067424 */ /* 0x001fe400078e00ff */
[----:B------:R-:W-:Y:S01]  /*0310*/  IMAD.MOV.U32 R7, RZ, RZ, 0x3fd80000 ;  /* 0x3fd80000ff077424 */ /* 0x000fe200078e00ff */
[----:B--23--:R-:W-:Y:S02]  /*0320*/  DFMA R4, R26, UR12, -R4 ;  /* 0x0000000c1a047c2b */ /* 0x00cfe40008000804 */
[----:B----4-:R-:W-:-:S06]  /*0330*/  DFMA R2, R24, UR12, -R2 ;  /* 0x0000000c18027c2b */ /* 0x010fcc0008000802 */
[----:B------:R-:W-:-:S08]  /*0340*/  DMUL R22, R4, R4 ;  /* 0x0000000404167228 */ /* 0x000fd00000000000 */
[----:B------:R-:W-:-:S06]  /*0350*/  DFMA R22, R2, R2, R22 ;  /* 0x000000020216722b */ /* 0x000fcc0000000016 */
[----:B------:R-:W0:Y:S04]  /*0360*/  MUFU.RSQ64H R5, R23 ;  /* 0x0000001700057308 */ /* 0x000e280000001c00 */
[----:B------:R-:W-:-:S05]  /*0370*/  VIADD R4, R23, 0xfcb00000 ;  /* 0xfcb0000017047836 */ /* 0x000fca0000000000 */
[----:B------:R-:W-:Y:S01]  /*0380*/  ISETP.GE.U32.AND P0, PT, R4, 0x7ca00000, PT ;  /* 0x7ca000000400780c */ /* 0x000fe20003f06070 */
[----:B0-----:R-:W-:-:S08]  /*0390*/  DMUL R2, R4, R4 ;  /* 0x0000000404027228 */ /* 0x001fd00000000000 */
[----:B------:R-:W-:-:S08]  /*03a0*/  DFMA R2, R22, -R2, 1 ;  /* 0x3ff000001602742b */ /* 0x000fd00000000802 */
[----:B------:R-:W-:Y:S02]  /*03b0*/  DFMA R6, R2, R6, 0.5 ;  /* 0x3fe000000206742b */ /* 0x000fe40000000006 */
[----:B------:R-:W-:-:S08]  /*03c0*/  DMUL R2, R4, R2 ;  /* 0x0000000204027228 */ /* 0x000fd00000000000 */
[----:B------:R-:W-:-:S08]  /*03d0*/  DFMA R12, R6, R2, R4 ;  /* 0x00000002060c722b */ /* 0x000fd00000000004 */
[----:B------:R-:W-:Y:S02]  /*03e0*/  DMUL R14, R22, R12 ;  /* 0x0000000c160e7228 */ /* 0x000fe40000000000 */
[----:B------:R-:W-:Y:S02]  /*03f0*/  VIADD R7, R13, 0xfff00000 ;  /* 0xfff000000d077836 */ /* 0x000fe40000000000 */
[----:B------:R-:W-:-:S04]  /*0400*/  IMAD.MOV.U32 R6, RZ, RZ, R12 ;  /* 0x000000ffff067224 */ /* 0x000fc800078e000c */
[----:B------:R-:W-:-:S08]  /*0410*/  DFMA R16, R14, -R14, R22 ;  /* 0x8000000e0e10722b */ /* 0x000fd00000000016 */
[----:B------:R-:W-:Y:S01]  /*0420*/  DFMA R28, R16, R6, R14 ;  /* 0x00000006101c722b */ /* 0x000fe2000000000e */
[----:B------:R-:W-:Y:S10]  /*0430*/  @!P0 BRA `(.L_x_2) ;  /* 0x0000000000088947 */ /* 0x000ff40003800000 */
[----:B------:R-:W-:-:S07]  /*0440*/  MOV R2, 0x460 ;  /* 0x0000046000027802 */ /* 0x000fce0000000f00 */
[----:B-1----:R-:W-:Y:S05]  /*0450*/  CALL.REL.NOINC `($__internal_2_$__cuda_sm20_dsqrt_rn_f64_mediumpath_v1) ;  /* 0x0000002c00047944 */ /* 0x002fea0003c00000 */
.L_x_2:
[----:B-1----:R-:W-:Y:S05]  /*0460*/  BSYNC.RECONVERGENT B0 ;  /* 0x0000000000007941 */ /* 0x002fea0003800200 */
.L_x_1:
[----:B------:R-:W-:Y:S02]  /*0470*/  IMAD.U32 R20, RZ, RZ, UR18 ;  /* 0x00000012ff147e24 */ /* 0x000fe4000f8e00ff */
[----:B------:R-:W-:-:S06]  /*0480*/  IMAD.U32 R21, RZ, RZ, UR19 ;  /* 0x00000013ff157e24 */ /* 0x000fcc000f8e00ff */
[----:B------:R-:W2:Y:S01]  /*0490*/  LDG.E.64.CONSTANT R20, desc[UR8][R20.64] ;  /* 0x0000000814147981 */ /* 0x000ea2000c1e9b00 */
[----:B------:R-:W-:Y:S02]  /*04a0*/  IMAD.U32 R30, RZ, RZ, UR20 ;  /* 0x00000014ff1e7e24 */ /* 0x000fe4000f8e00ff */
[----:B------:R-:W-:-:S06]  /*04b0*/  IMAD.U32 R31, RZ, RZ, UR21 ;  /* 0x00000015ff1f7e24 */ /* 0x000fcc000f8e00ff */
[----:B------:R-:W3:Y:S01]  /*04c0*/  LDG.E.64.CONSTANT R30, desc[UR8][R30.64] ;  /* 0x000000081e1e7981 */ /* 0x000ee2000c1e9b00 */
[----:B------:R-:W-:Y:S02]  /*04d0*/  IMAD.U32 R32, RZ, RZ, UR22 ;  /* 0x00000016ff207e24 */ /* 0x000fe4000f8e00ff */
[----:B------:R-:W-:-:S06]  /*04e0*/  IMAD.U32 R33, RZ, RZ, UR23 ;  /* 0x00000017ff217e24 */ /* 0x000fcc000f8e00ff */
[----:B------:R-:W5:Y:S01]  /*04f0*/  LDG.E.64.CONSTANT R32, desc[UR8][R32.64] ;  /* 0x0000000820207981 */ /* 0x000f62000c1e9b00 */
[----:B------:R-:W-:Y:S01]  /*0500*/  IMAD.MOV.U32 R2, RZ, RZ, 0x1 ;  /* 0x00000001ff027424 */ /* 0x000fe200078e00ff */
[----:B------:R-:W-:Y:S01]  /*0510*/  BSSY.RECONVERGENT B0, `(.L_x_3) ;  /* 0x0000016000007945 */ /* 0x000fe20003800200 */
[----:B--2---:R-:W0:Y:S04]  /*0520*/  MUFU.RCP64H R3, R21 ;  /* 0x0000001500037308 */ /* 0x004e280000001800 */
[----:B0-----:R-:W-:-:S08]  /*0530*/  DFMA R4, -R20, R2, 1 ;  /* 0x3ff000001404742b */ /* 0x001fd00000000102 */
[----:B------:R-:W-:-:S08]  /*0540*/  DFMA R4, R4, R4, R4 ;  /* 0x000000040404722b */ /* 0x000fd00000000004 */
[----:B------:R-:W-:Y:S02]  /*0550*/  DFMA R4, R2, R4, R2 ;  /* 0x000000040204722b */ /* 0x000fe40000000002 */
[----:B---3--:R-:W-:-:S06]  /*0560*/  DMUL R2, R30, UR10 ;  /* 0x0000000a1e027c28 */ /* 0x008fcc0008000000 */
[----:B------:R-:W-:Y:S02]  /*0570*/  DFMA R6, -R20, R4, 1 ;  /* 0x3ff000001406742b */ /* 0x000fe40000000104 */
[----:B------:R-:W-:-:S06]  /*0580*/  DMUL R14, R2, R28 ;  /* 0x0000001c020e7228 */ /* 0x000fcc0000000000 */
[----:B------:R-:W-:-:S04]  /*0590*/  DFMA R4, R4, R6, R4 ;  /* 0x000000060404722b */ /* 0x000fc80000000004 */
[----:B------:R-:W-:-:S04]  /*05a0*/  FSETP.GEU.AND P1, PT, |R15|, 6.5827683646048100446e-37, PT ;  /* 0x036000000f00780b */ /* 0x000fc80003f2e200 */
[----:B------:R-:W-:-:S08]  /*05b0*/  DMUL R2, R14, R4 ;  /* 0x000000040e027228 */ /* 0x000fd00000000000 */
[----:B------:R-:W-:-:S08]  /*05c0*/  DFMA R6, -R20, R2, R14 ;  /* 0x000000021406722b */ /* 0x000fd0000000010e */
[----:B------:R-:W-:-:S10]  /*05d0*/  DFMA R4, R4, R6, R2 ;  /* 0x000000060404722b */ /* 0x000fd40000000002 */
[----:B------:R-:W-:-:S05]  /*05e0*/  FFMA R2, RZ, R21, R5 ;  /* 0x00000015ff027223 */ /* 0x000fca0000000005 */
[----:B------:R-:W-:-:S13]  /*05f0*/  FSETP.GT.AND P0, PT, |R2|, 1.469367938527859385e-39, PT ;  /* 0x001000000200780b */ /* 0x000fda0003f04200 */
[----:B------:R-:W-:Y:S05]  /*0600*/  @P0 BRA P1, `(.L_x_4) ;  /* 0x0000000000180947 */ /* 0x000fea0000800000 */
[----:B------:R-:W-:Y:S01]  /*0610*/  IMAD.MOV.U32 R16, RZ, RZ, R20 ;  /* 0x000000ffff107224 */ /* 0x000fe200078e0014 */
[----:B------:R-:W-:Y:S01]  /*0620*/  MOV R2, 0x650 ;  /* 0x0000065000027802 */ /* 0x000fe20000000f00 */
[----:B------:R-:W-:-:S07]  /*0630*/  IMAD.MOV.U32 R17, RZ, RZ, R21 ;  /* 0x000000ffff117224 */ /* 0x000fce00078e0015 */
[----:B-----5:R-:W-:Y:S05]  /*0640*/  CALL.REL.NOINC `($__internal_0_$__cuda_sm20_div_rn_f64_full) ;  /* 0x0000002000a07944 */ /* 0x020fea0003c00000 */
[----:B------:R-:W-:Y:S02]  /*0650*/  IMAD.MOV.U32 R4, RZ, RZ, R34 ;  /* 0x000000ffff047224 */ /* 0x000fe400078e0022 */
[----:B------:R-:W-:-:S07]  /*0660*/  IMAD.MOV.U32 R5, RZ, RZ, R35 ;  /* 0x000000ffff057224 */ /* 0x000fce00078e0023 */
.L_x_4:
[----:B------:R-:W-:Y:S05]  /*0670*/  BSYNC.RECONVERGENT B0 ;  /* 0x0000000000007941 */ /* 0x000fea0003800200 */
.L_x_3:
[----:B------:R-:W-:Y:S01]  /*0680*/  DADD R16, R20, R20 ;  /* 0x0000000014107229 */ /* 0x000fe20000000014 */
[----:B------:R-:W-:Y:S01]  /*0690*/  IMAD.MOV.U32 R2, RZ, RZ, 0x1 ;  /* 0x00000001ff027424 */ /* 0x000fe200078e00ff */
[----:B------:R-:W-:Y:S01]  /*06a0*/  DMUL R14, R22, UR10 ;  /* 0x0000000a160e7c28 */ /* 0x000fe20008000000 */
[----:B------:R-:W-:Y:S03]  /*06b0*/  BSSY.RECONVERGENT B0, `(.L_x_5) ;  /* 0x0000012000007945 */ /* 0x000fe60003800200 */
[----:B------:R-:W0:Y:S06]  /*06c0*/  MUFU.RCP64H R3, R17 ;  /* 0x0000001100037308 */ /* 0x000e2c0000001800 */
[----:B------:R-:W-:Y:S01]  /*06d0*/  FSETP.GEU.AND P1, PT, |R15|, 6.5827683646048100446e-37, PT ;  /* 0x036000000f00780b */ /* 0x000fe20003f2e200 */
[----:B0-----:R-:W-:-:S08]  /*06e0*/  DFMA R6, -R16, R2, 1 ;  /* 0x3ff000001006742b */ /* 0x001fd00000000102 */
[----:B------:R-:W-:-:S08]  /*06f0*/  DFMA R6, R6, R6, R6 ;  /* 0x000000060606722b */ /* 0x000fd00000000006 */
[----:B------:R-:W-:-:S08]  /*0700*/  DFMA R6, R2, R6, R2 ;  /* 0x000000060206722b */ /* 0x000fd00000000002 */
[----:B------:R-:W-:-:S08]  /*0710*/  DFMA R2, -R16, R6, 1 ;  /* 0x3ff000001002742b */ /* 0x000fd00000000106 */
[----:B------:R-:W-:-:S08]  /*0720*/  DFMA R2, R6, R2, R6 ;  /* 0x000000020602722b */ /* 0x000fd00000000006 */
[----:B------:R-:W-:-:S08]  /*0730*/  DMUL R6, R14, R2 ;  /* 0x000000020e067228 */ /* 0x000fd00000000000 */
[----:B------:R-:W-:-:S08]  /*0740*/  DFMA R12, -R16, R6, R14 ;  /* 0x00000006100c722b */ /* 0x000fd0000000010e */
[----:B------:R-:W-:-:S10]  /*0750*/  DFMA R2, R2, R12, R6 ;  /* 0x0000000c0202722b */ /* 0x000fd40000000006 */
[----:B------:R-:W-:-:S05]  /*0760*/  FFMA R6, RZ, R17, R3 ;  /* 0x00000011ff067223 */ /* 0x000fca0000000003 */
[----:B------:R-:W-:-:S13]  /*0770*/  FSETP.GT.AND P0, PT, |R6|, 1.469367938527859385e-39, PT ;  /* 0x001000000600780b */ /* 0x000fda0003f04200 */
[----:B------:R-:W-:Y:S05]  /*0780*/  @P0 BRA P1, `(.L_x_6) ;  /* 0x0000000000100947 */ /* 0x000fea0000800000 */
[----:B------:R-:W-:-:S07]  /*0790*/  MOV R2, 0x7b0 ;  /* 0x000007b000027802 */ /* 0x000fce0000000f00 */
[----:B-----5:R-:W-:Y:S05]  /*07a0*/  CALL.REL.NOINC `($__internal_0_$__cuda_sm20_div_rn_f64_full) ;  /* 0x0000002000487944 */ /* 0x020fea0003c00000 */
[----:B------:R-:W-:Y:S02]  /*07b0*/  IMAD.MOV.U32 R2, RZ, RZ, R34 ;  /* 0x000000ffff027224 */ /* 0x000fe400078e0022 */
[----:B------:R-:W-:-:S07]  /*07c0*/  IMAD.MOV.U32 R3, RZ, RZ, R35 ;  /* 0x000000ffff037224 */ /* 0x000fce00078e0023 */
.L_x_6:
[----:B------:R-:W-:Y:S05]  /*07d0*/  BSYNC.RECONVERGENT B0 ;  /* 0x0000000000007941 */ /* 0x000fea0003800200 */
.L_x_5:
[----:B------:R-:W-:Y:S01]  /*07e0*/  UMOV UR6, 0xbad7b784 ;  /* 0xbad7b78400067882 */ /* 0x000fe20000000000 */
[----:B------:R-:W-:Y:S01]  /*07f0*/  UMOV UR7, 0x400353aa ;  /* 0x400353aa00077882 */ /* 0x000fe20000000000 */
[----:B------:R-:W-:Y:S01]  /*0800*/  BSSY.RECONVERGENT B0, `(.L_x_7) ;  /* 0x0000158000007945 */ /* 0x000fe20003800200 */
[----:B------:R-:W-:Y:S02]  /*0810*/  DSETP.GTU.AND P0, PT, |R4|, UR6, PT ;  /* 0x0000000604007e2a */ /* 0x000fe4000bf0c200 */
[----:B------:R-:W-:-:S12]  /*0820*/  DADD R6, -RZ, |R4| ;  /* 0x00000000ff067229 */ /* 0x000fd80000000504 */
[----:B------:R-:W-:Y:S05]  /*0830*/  @P0 BRA `(.L_x_8) ;  /* 0x0000000000bc0947 */ /* 0x000fea0003800000 */
[----:B------:R-:W-:Y:S01]  /*0840*/  IMAD.MOV.U32 R6, RZ, RZ, -0x5f23c0ab ;  /* 0xa0dc3f55ff067424 */ /* 0x000fe200078e00ff */
[----:B------:R-:W-:Y:S01]  /*0850*/  UMOV UR6, 0xdcde2ad3 ;  /* 0xdcde2ad300067882 */ /* 0x000fe20000000000 */
[----:B------:R-:W-:Y:S01]  /*0860*/  IMAD.MOV.U32 R7, RZ, RZ, 0x3d4dd167 ;  /* 0x3d4dd167ff077424 */ /* 0x000fe200078e00ff */
[----:B------:R-:W-:-:S05]  /*0870*/  UMOV UR7, 0x3d020e4a ;  /* 0x3d020e4a00077882 */ /* 0x000fca0000000000 */
[----:B------:R-:W-:Y:S01]  /*0880*/  DFMA R6, |R4|, UR6, -R6 ;  /* 0x0000000604067c2b */ /* 0x000fe20008000a06 */
[----:B------:R-:W-:Y:S01]  /*0890*/  UMOV UR6, 0xa491e487 ;  /* 0xa491e48700067882 */ /* 0x000fe20000000000 */
[----:B------:R-:W-:-:S06]  /*08a0*/  UMOV UR7, 0x3d5503f5 ;  /* 0x3d5503f500077882 */ /* 0x000fcc0000000000 */
[----:B------:R-:W-:Y:S01]  /*08b0*/  DFMA R6, R6, |R4|, UR6 ;  /* 0x0000000606067e2b */ /* 0x000fe20008000404 */
        /* <DEDUP_REMOVED lines=8> */
[----:B------:R-:W-:Y:S01]  /*0940*/  DFMA R6, R6, |R4|, -UR6 ;  /* 0x8000000606067e2b */ /* 0x000fe20008000404 */
        /* <DEDUP_REMOVED lines=26> */
[----:B------:R-:W-:-:S08]  /*0af0*/  DFMA R6, R6, |R4|, UR6 ;  /* 0x0000000606067e2b */ /* 0x000fd00008000404 */
[----:B------:R-:W-:-:S08]  /*0b00*/  DFMA R6, R6, |R4|, 0.5 ;  /* 0x3fe000000606742b */ /* 0x000fd00000000404 */
[----:B------:R-:W-:Y:S01]  /*0b10*/  DMUL R12, R6, |R4| ;  /* 0x40000004060c7228 */ /* 0x000fe20000000000 */
[----:B------:R-:W-:Y:S10]  /*0b20*/  BRA `(.L_x_9) ;  /* 0x0000001000947947 */ /* 0x000ff40003800000 */
.L_x_8:
[----:B------:R-:W-:Y:S01]  /*0b30*/  UMOV UR6, 0x574614ea ;  /* 0x574614ea00067882 */ /* 0x000fe20000000000 */
[----:B------:R-:W-:Y:S02]  /*0b40*/  UMOV UR7, 0x4015b1d0 ;  /* 0x4015b1d000077882 */ /* 0x000fe40000000000 */
[----:B------:R-:W-:-:S14]  /*0b50*/  DSETP.GTU.AND P0, PT, |R4|, UR6, PT ;  /* 0x0000000604007e2a */ /* 0x000fdc000bf0c200 */
[----:B------:R-:W-:Y:S05]  /*0b60*/  @P0 BRA `(.L_x_10) ;  /* 0x0000000000dc0947 */ /* 0x000fea0003800000 */
[----:B------:R-:W-:Y:S01]  /*0b70*/  UMOV UR6, 0x75af6f09 ;  /* 0x75af6f0900067882 */ /* 0x000fe20000000000 */
[----:B------:R-:W-:Y:S01]  /*0b80*/  UMOV UR7, 0x400ea755 ;  /* 0x400ea75500077882 */ /* 0x000fe20000000000 */
[----:B------:R-:W-:Y:S01]  /*0b90*/  IMAD.MOV.U32 R12, RZ, RZ, 0x1df02dad ;  /* 0x1df02dadff0c7424 */ /* 0x000fe200078e00ff */
[----:B------:R-:W-:Y:S01]  /*0ba0*/  DADD R6, |R4|, -UR6 ;  /* 0x8000000604067e29 */ /* 0x000fe20008000200 */
[----:B------:R-:W-:Y:S01]  /*0bb0*/  UMOV UR6, 0xa9d1b256 ;  /* 0xa9d1b25600067882 */ /* 0x000fe20000000000 */
[----:B------:R-:W-:Y:S01]  /*0bc0*/  UMOV UR7, 0x3ca60155 ;  /* 0x3ca6015500077882 */ /* 0x000fe20000000000 */
[----:B------:R-:W-:-:S05]  /*0bd0*/  IMAD.MOV.U32 R13, RZ, RZ, 0x3d41011a ;  /* 0x3d41011aff0d7424 */ /* 0x000fca00078e00ff */
[----:B------:R-:W-:Y:S01]  /*0be0*/  DADD R6, R6, UR6 ;  /* 0x0000000606067e29 */ /* 0x000fe20008000000 */
[----:B------:R-:W-:Y:S01]  /*0bf0*/  UMOV UR6, 0xbb60175e ;  /* 0xbb60175e00067882 */ /* 0x000fe20000000000 */
[----:B------:R-:W-:-:S06]  /*0c00*/  UMOV UR7, 0x3cf8d3cd ;  /* 0x3cf8d3cd00077882 */ /* 0x000fcc0000000000 */
[----:B------:R-:W-:Y:S01]  /*0c10*/  DFMA R12, R6, -UR6, R12 ;  /* 0x80000006060c7c2b */ /* 0x000fe2000800000c */
[----:B------:R-:W-:Y:S01]  /*0c20*/  UMOV UR6, 0xc1e5e222 ;  /* 0xc1e5e22200067882 */ /* 0x000fe20000000000 */
[----:B------:R-:W-:-:S06]  /*0c30*/  UMOV UR7, 0x3d76013a ;  /* 0x3d76013a00077882 */ /* 0x000fcc0000000000 */
[----:B------:R-:W-:Y:S01]  /*0c40*/  DFMA R12, R6, R12, UR6 ;  /* 0x00000006060c7e2b */ /* 0x000fe2000800000c */
[----:B------:R-:W-:Y:S01]  /*0c50*/  UMOV UR6, 0xd96d5f03 ;  /* 0xd96d5f0300067882 */ /* 0x000fe20000000000 */
[----:B------:R-:W-:-:S06]  /*0c60*/  UMOV UR7, 0x3dbec315 ;  /* 0x3dbec31500077882 */ /* 0x000fcc0000000000 */
[----:B------:R-:W-:Y:S01]  /*0c70*/  DFMA R12, R6, R12, -UR6 ;  /* 0x80000006060c7e2b */ /* 0x000fe2000800000c */
[----:B------:R-:W-:Y:S01]  /*0c80*/  UMOV UR6, 0xb4b57207 ;  /* 0xb4b5720700067882 */ /* 0x000fe20000000000 */
[----:B------:R-:W-:-:S06]  /*0c90*/  UMOV UR7, 0x3df03be1 ;  /* 0x3df03be100077882 */ /* 0x000fcc0000000000 */
[----:B------:R-:W-:Y:S01]  /*0ca0*/  DFMA R12, R6, R12, -UR6 ;  /* 0x80000006060c7e2b */ /* 0x000fe2000800000c */
[----:B------:R-:W-:Y:S01]  /*0cb0*/  UMOV UR6, 0xf8b660f7 ;  /* 0xf8b660f700067882 */ /* 0x000fe20000000000 */
[----:B------:R-:W-:-:S06]  /*0cc0*/  UMOV UR7, 0x3e345695 ;  /* 0x3e34569500077882 */ /* 0x000fcc0000000000 */
[----:B------:R-:W-:Y:S01]  /*0cd0*/  DFMA R12, R6, R12, UR6 ;  /* 0x00000006060c7e2b */ /* 0x000fe2000800000c */
        /* <DEDUP_REMOVED lines=29> */
[----:B------:R-:W-:-:S08]  /*0eb0*/  DFMA R12, R6, R12, -UR6 ;  /* 0x80000006060c7e2b */ /* 0x000fd0000800000c */
[----:B------:R-:W-:Y:S01]  /*0ec0*/  DMUL R12, R6, R12 ;  /* 0x0000000c060c7228 */ /* 0x000fe20000000000 */
[----:B------:R-:W-:Y:S10]  /*0ed0*/  BRA `(.L_x_9) ;  /* 0x0000000c00a87947 */ /* 0x000ff40003800000 */
.L_x_10:
        /* <DEDUP_REMOVED lines=14> */
[----:B------:R-:W-:Y:S01]  /*0fc0*/  DFMA R12, R6, UR6, -R12 ;  /* 0x00000006060c7c2b */ /* 0x000fe2000800080c */
        /* <DEDUP_REMOVED lines=41> */
[----:B------:R-:W-:-:S08]  /*1260*/  DFMA R12, R6, R12, UR6 ;  /* 0x00000006060c7e2b */ /* 0x000fd0000800000c */
[----:B------:R-:W-:Y:S01]  /*1270*/  DMUL R12, R6, R12 ;  /* 0x0000000c060c7228 */ /* 0x000fe20000000000 */
[----:B------:R-:W-:Y:S10]  /*1280*/  BRA `(.L_x_9) ;  /* 0x0000000800bc7947 */ /* 0x000ff40003800000 */
.L_x_11:
[----:B------:R-:W-:Y:S01]  /*1290*/  DSETP.NEU.AND P0, PT, |R4|, +INF , PT ;  /* 0x7ff000000400742a */ /* 0x000fe20003f0d200 */
[----:B------:R-:W-:-:S13]  /*12a0*/  CS2R R12, SRZ ;  /* 0x00000000000c7805 */ /* 0x000fda000001ff00 */
[----:B------:R-:W-:Y:S05]  /*12b0*/  @!P0 BRA `(.L_x_9) ;  /* 0x0000000800b08947 */ /* 0x000fea0003800000 */
[----:B------:R-:W0:Y:S01]  /*12c0*/  MUFU.RCP64H R13, R7 ;  /* 0x00000007000d7308 */ /* 0x000e220000001800 */
[----:B------:R-:W-:Y:S01]  /*12d0*/  IMAD.MOV.U32 R12, RZ, RZ, RZ ;  /* 0x000000ffff0c7224 */ /* 0x000fe200078e00ff */
[----:B------:R-:W-:Y:S01]  /*12e0*/  UMOV UR6, 0x212fdc9a ;  /* 0x212fdc9a00067882 */ /* 0x000fe20000000000 */
[----:B------:R-:W-:Y:S01]  /*12f0*/  UMOV UR7, 0x418da26b ;  /* 0x418da26b00077882 */ /* 0x000fe20000000000 */
[----:B------:R-:W-:Y:S01]  /*1300*/  UMOV UR26, 0x6dc9c883 ;  /* 0x6dc9c883001a7882 */ /* 0x000fe20000000000 */
[----:B------:R-:W-:Y:S01]  /*1310*/  UMOV UR27, 0x3fe45f30 ;  /* 0x3fe45f30001b7882 */ /* 0x000fe20000000000 */
[----:B------:R-:W-:Y:S01]  /*1320*/  BSSY.RECONVERGENT B1, `(.L_x_12) ;  /* 0x000004c000017945 */ /* 0x000fe20003800200 */
[----:B0-----:R-:W-:-:S08]  /*1330*/  DFMA R14, R12, -|R4|, 1 ;  /* 0x3ff000000c0e742b */ /* 0x001fd00000000c04 */
[----:B------:R-:W-:-:S08]  /*1340*/  DFMA R14, R14, R14, R14 ;  /* 0x0000000e0e0e722b */ /* 0x000fd0000000000e */
[----:B------:R-:W-:Y:S01]  /*1350*/  DFMA R12, R12, R14, R12 ;  /* 0x0000000e0c0c722b */ /* 0x000fe2000000000c */
[----:B------:R-:W-:Y:S02]  /*1360*/  IMAD.MOV.U32 R14, RZ, RZ, 0x6857bee0 ;  /* 0x6857bee0ff0e7424 */ /* 0x000fe400078e00ff */
[----:B------:R-:W-:-:S05]  /*1370*/  IMAD.MOV.U32 R15, RZ, RZ, 0x415a30ac ;  /* 0x415a30acff0f7424 */ /* 0x000fca00078e00ff */
[----:B------:R-:W-:-:S08]  /*1380*/  DMUL R34, R12, R12 ;  /* 0x0000000c0c227228 */ /* 0x000fd00000000000 */
[----:B------:R-:W-:Y:S01]  /*1390*/  DFMA R14, R34, -UR6, R14 ;  /* 0x80000006220e7c2b */ /* 0x000fe2000800000e */
        /* <DEDUP_REMOVED lines=26> */
[----:B------:R-:W-:Y:S01]  /*1540*/  DFMA R12, R12, R14, |R4| ;  /* 0x0000000e0c0c722b */ /* 0x000fe20000000404 */
[----:B------:R-:W-:Y:S02]  /*1550*/  IMAD.MOV.U32 R14, RZ, RZ, 0x22a3f8be ;  /* 0x22a3f8beff0e7424 */ /* 0x000fe400078e00ff */
[----:B------:R-:W-:-:S05]  /*1560*/  IMAD.MOV.U32 R15, RZ, RZ, 0x4099c063 ;  /* 0x4099c063ff0f7424 */ /* 0x000fca00078e00ff */
[----:B------:R-:W-:Y:S02]  /*1570*/  DMUL R16, R12, UR26 ;  /* 0x0000001a0c107c28 */ /* 0x000fe40008000000 */
[----:B------:R-:W-:Y:S01]  /*1580*/  DFMA R14, R34, UR6, -R14 ;  /* 0x00000006220e7c2b */ /* 0x000fe2000800080e */
[----:B------:R-:W-:Y:S01]  /*1590*/  UMOV UR6, 0x4da77324 ;  /* 0x4da7732400067882 */ /* 0x000fe20000000000 */
[----:B------:R-:W-:Y:S01]  /*15a0*/  UMOV UR7, 0x405b8935 ;  /* 0x405b893500077882 */ /* 0x000fe20000000000 */
[----:B------:R-:W-:Y:S01]  /*15b0*/  DSETP.GE.AND P0, PT, |R12|, 2.14748364800000000000e+09, PT ;  /* 0x41e000000c00742a */ /* 0x000fe20003f06200 */
[----:B------:R-:W0:Y:S04]  /*15c0*/  F2I.F64 R6, R16 ;  /* 0x0000001000067311 */ /* 0x000e280000301100 */
[----:B------:R-:W-:Y:S01]  /*15d0*/  DFMA R14, R34, R14, UR6 ;  /* 0x00000006220e7e2b */ /* 0x000fe2000800000e */
[----:B------:R-:W-:Y:S01]  /*15e0*/  UMOV UR6, 0x94653188 ;  /* 0x9465318800067882 */ /* 0x000fe20000000000 */
[----:B------:R-:W-:-:S06]  /*15f0*/  UMOV UR7, 0x401e3522 ;  /* 0x401e352200077882 */ /* 0x000fcc0000000000 */
[C---:B------:R-:W-:Y:S01]  /*1600*/  DFMA R14, R34.reuse, R14, -UR6 ;  /* 0x80000006220e7e2b */ /* 0x040fe2000800000e */
[----:B------:R-:W-:Y:S01]  /*1610*/  UMOV UR6, 0xb16bd7a7 ;  /* 0xb16bd7a700067882 */ /* 0x000fe20000000000 */
[----:B------:R-:W-:Y:S01]  /*1620*/  UMOV UR7, 0x3fe9bc7d ;  /* 0x3fe9bc7d00077882 */ /* 0x000fe20000000000 */
[----:B0-----:R-:W0:Y:S05]  /*1630*/  I2F.F64 R18, R6 ;  /* 0x0000000600127312 */ /* 0x001e2a0000201c00 */
[----:B------:R-:W-:Y:S01]  /*1640*/  DFMA R14, R34, R14, UR6 ;  /* 0x00000006220e7e2b */ /* 0x000fe2000800000e */
[----:B------:R-:W-:Y:S01]  /*1650*/  UMOV UR6, 0xc3a4f741 ;  /* 0xc3a4f74100067882 */ /* 0x000fe20000000000 */
[----:B------:R-:W-:-:S06]  /*1660*/  UMOV UR7, 0x3fc8bfe1 ;  /* 0x3fc8bfe100077882 */ /* 0x000fcc0000000000 */
[----:B------:R-:W-:Y:S01]  /*1670*/  DFMA R14, R34, R14, -UR6 ;  /* 0x80000006220e7e2b */ /* 0x000fe2000800000e */
[----:B------:R-:W-:Y:S01]  /*1680*/  UMOV UR6, 0x54442d18 ;  /* 0x54442d1800067882 */ /* 0x000fe20000000000 */
[----:B------:R-:W-:Y:S02]  /*1690*/  UMOV UR7, 0x3ff921fb ;  /* 0x3ff921fb00077882 */ /* 0x000fe40000000000 */
[----:B0-----:R-:W-:Y:S01]  /*16a0*/  DFMA R20, R18, -UR6, R12 ;  /* 0x8000000612147c2b */ /* 0x001fe2000800000c */
[----:B------:R-:W-:Y:S01]  /*16b0*/  UMOV UR6, 0xf0d00be2 ;  /* 0xf0d00be200067882 */ /* 0x000fe20000000000 */
[----:B------:R-:W-:Y:S02]  /*16c0*/  UMOV UR7, 0x3fc7ffff ;  /* 0x3fc7ffff00077882 */ /* 0x000fe40000000000 */
[----:B------:R-:W-:Y:S01]  /*16d0*/  DFMA R14, R34, R14, UR6 ;  /* 0x00000006220e7e2b */ /* 0x000fe2000800000e */
[----:B------:R-:W-:Y:S01]  /*16e0*/  UMOV UR6, 0x33145c00 ;  /* 0x33145c0000067882 */ /* 0x000fe20000000000 */
[----:B------:R-:W-:-:S02]  /*16f0*/  UMOV UR7, 0x3c91a626 ;  /* 0x3c91a62600077882 */ /* 0x000fc40000000000 */
[----:B------:R-:W-:Y:S01]  /*1700*/  DFMA R20, R18, -UR6, R20 ;  /* 0x8000000612147c2b */ /* 0x000fe20008000014 */
[----:B------:R-:W-:Y:S01]  /*1710*/  UMOV UR6, 0x68cc ;  /* 0x000068cc00067882 */ /* 0x000fe20000000000 */
[----:B------:R-:W-:Y:S02]  /*1720*/  UMOV UR7, 0x3ff00000 ;  /* 0x3ff0000000077882 */ /* 0x000fe40000000000 */
[----:B------:R-:W-:Y:S01]  /*1730*/  DFMA R34, R34, R14, UR6 ;  /* 0x0000000622227e2b */ /* 0x000fe2000800000e */
[----:B------:R-:W-:Y:S01]  /*1740*/  UMOV UR6, 0x252049c0 ;  /* 0x252049c000067882 */ /* 0x000fe20000000000 */
[----:B------:R-:W-:Y:S02]  /*1750*/  UMOV UR7, 0x397b839a ;  /* 0x397b839a00077882 */ /* 0x000fe40000000000 */
[----:B------:R-:W-:Y:S01]  /*1760*/  DFMA R18, R18, -UR6, R20 ;  /* 0x8000000612127c2b */ /* 0x000fe20008000014 */
[----:B------:R-:W-:Y:S10]  /*1770*/  @!P0 BRA `(.L_x_13) ;  /* 0x0000000000188947 */ /* 0x000ff40003800000 */
[----:B------:R-:W-:Y:S01]  /*1780*/  IMAD.MOV.U32 R18, RZ, RZ, R12 ;  /* 0x000000ffff127224 */ /* 0x000fe200078e000c */
[----:B------:R-:W-:-:S07]  /*1790*/  MOV R6, 0x17b0 ;  /* 0x000017b000067802 */ /* 0x000fce0000000f00 */
[----:B-----5:R-:W-:Y:S05]  /*17a0*/  CALL.REL.NOINC `($_Z15hologram_kernelPKdS0_S0_S0_S0_iP7double2iidd$__internal_trig_reduction_slowpathd) ;  /* 0x0000001800e87944 */ /* 0x020fea0003c00000 */
[----:B------:R-:W-:Y:S02]  /*17b0*/  IMAD.MOV.U32 R6, RZ, RZ, R14 ;  /* 0x000000ffff067224 */ /* 0x000fe400078e000e */
[----:B------:R-:W-:Y:S02]  /*17c0*/  IMAD.MOV.U32 R18, RZ, RZ, R36 ;  /* 0x000000ffff127224 */ /* 0x000fe400078e0024 */
[----:B------:R-:W-:-:S07]  /*17d0*/  IMAD.MOV.U32 R19, RZ, RZ, R37 ;  /* 0x000000ffff137224 */ /* 0x000fce00078e0025 */
.L_x_13:
[----:B------:R-:W-:Y:S05]  /*17e0*/  BSYNC.RECONVERGENT B1 ;  /* 0x0000000000017941 */ /* 0x000fea0003800200 */
.L_x_12:
[----:B------:R-:W-:Y:S01]  /*17f0*/  LOP3.LUT R12, R6, 0x3, RZ, 0xc0, !PT ;  /* 0x00000003060c7812 */ /* 0x000fe200078ec0ff */
[----:B------:R-:W-:Y:S01]  /*1800*/  UMOV UR6, 0x7f3321d2 ;  /* 0x7f3321d200067882 */ /* 0x000fe20000000000 */
[----:B------:R-:W-:Y:S01]  /*1810*/  UMOV UR7, 0x4002d97c ;  /* 0x4002d97c00077882 */ /* 0x000fe20000000000 */
[----:B------:R-:W-:Y:S01]  /*1820*/  BSSY.RECONVERGENT B1, `(.L_x_14) ;  /* 0x0000021000017945 */ /* 0x000fe20003800200 */
[----:B------:R-:W-:Y:S01]  /*1830*/  DADD R18, R18, -UR6 ;  /* 0x8000000612127e29 */ /* 0x000fe20008000000 */
[----:B------:R-:W-:Y:S01]  /*1840*/  UMOV UR6, 0x54442d18 ;  /* 0x54442d1800067882 */ /* 0x000fe20000000000 */
[----:B------:R-:W0:Y:S01]  /*1850*/  I2F.F64.U32 R12, R12 ;  /* 0x0000000c000c7312 */ /* 0x000e220000201800 */
[----:B------:R-:W-:-:S05]  /*1860*/  UMOV UR7, 0x3ff921fb ;  /* 0x3ff921fb00077882 */ /* 0x000fca0000000000 */
[----:B0-----:R-:W-:-:S08]  /*1870*/  DFMA R18, R12, UR6, R18 ;  /* 0x000000060c127c2b */ /* 0x001fd00008000012 */
[----:B------:R-:W-:-:S14]  /*1880*/  DSETP.NEU.AND P0, PT, |R18|, +INF , PT ;  /* 0x7ff000001200742a */ /* 0x000fdc0003f0d200 */
[----:B------:R-:W-:Y:S01]  /*1890*/  @!P0 DMUL R36, RZ, R18 ;  /* 0x00000012ff248228 */ /* 0x000fe20000000000 */
[----:B------:R-:W-:Y:S01]  /*18a0*/  @!P0 IMAD.MOV.U32 R6, RZ, RZ, 0x1 ;  /* 0x00000001ff068424 */ /* 0x000fe200078e00ff */
[----:B------:R-:W-:Y:S09]  /*18b0*/  @!P0 BRA `(.L_x_15) ;  /* 0x00000000005c8947 */ /* 0x000ff20003800000 */
[----:B------:R-:W-:Y:S01]  /*18c0*/  UMOV UR6, 0x6dc9c883 ;  /* 0x6dc9c88300067882 */ /* 0x000fe20000000000 */
[----:B------:R-:W-:Y:S01]  /*18d0*/  UMOV UR7, 0x3fe45f30 ;  /* 0x3fe45f3000077882 */ /* 0x000fe20000000000 */
[C---:B------:R-:W-:Y:S01]  /*18e0*/  DSETP.GE.AND P0, PT, |R18|.reuse, 2.14748364800000000000e+09, PT ;  /* 0x41e000001200742a */ /* 0x040fe20003f06200 */
[----:B------:R-:W-:Y:S01]  /*18f0*/  BSSY.RECONVERGENT B2, `(.L_x_16) ;  /* 0x0000012000027945 */ /* 0x000fe20003800200 */
[----:B------:R-:W-:Y:S01]  /*1900*/  DMUL R12, R18, UR6 ;  /* 0x00000006120c7c28 */ /* 0x000fe20008000000 */
[----:B------:R-:W-:Y:S01]  /*1910*/  UMOV UR6, 0x54442d18 ;  /* 0x54442d1800067882 */ /* 0x000fe20000000000 */
[----:B------:R-:W-:-:S04]  /*1920*/  UMOV UR7, 0x3ff921fb ;  /* 0x3ff921fb00077882 */ /* 0x000fc80000000000 */
[----:B------:R-:W0:Y:S08]  /*1930*/  F2I.F64 R6, R12 ;  /* 0x0000000c00067311 */ /* 0x000e300000301100 */
[----:B0-----:R-:W0:Y:S02]  /*1940*/  I2F.F64 R36, R6 ;  /* 0x0000000600247312 */ /* 0x001e240000201c00 */
[----:B0-----:R-:W-:Y:S01]  /*1950*/  DFMA R14, R36, -UR6, R18 ;  /* 0x80000006240e7c2b */ /* 0x001fe20008000012 */
[----:B------:R-:W-:Y:S01]  /*1960*/  UMOV UR6, 0x33145c00 ;  /* 0x33145c0000067882 */ /* 0x000fe20000000000 */
[----:B------:R-:W-:-:S06]  /*1970*/  UMOV UR7, 0x3c91a626 ;  /* 0x3c91a62600077882 */ /* 0x000fcc0000000000 */
[----:B------:R-:W-:Y:S01]  /*1980*/  DFMA R14, R36, -UR6, R14 ;  /* 0x80000006240e7c2b */ /* 0x000fe2000800000e */
[----:B------:R-:W-:Y:S01]  /*1990*/  UMOV UR6, 0x252049c0 ;  /* 0x252049c000067882 */ /* 0x000fe20000000000 */
[----:B------:R-:W-:-:S06]  /*19a0*/  UMOV UR7, 0x397b839a ;  /* 0x397b839a00077882 */ /* 0x000fcc0000000000 */
[----:B------:R-:W-:Y:S01]  /*19b0*/  DFMA R36, R36, -UR6, R14 ;  /* 0x8000000624247c2b */ /* 0x000fe2000800000e */
[----:B------:R-:W-:Y:S10]  /*19c0*/  @!P0 BRA `(.L_x_17) ;  /* 0x0000000000108947 */ /* 0x000ff40003800000 */
[----:B------:R-:W-:Y:S01]  /*19d0*/  IMAD.MOV.U32 R13, RZ, RZ, R19 ;  /* 0x000000ffff0d7224 */ /* 0x000fe200078e0013 */
[----:B------:R-:W-:-:S07]  /*19e0*/  MOV R6, 0x1a00 ;  /* 0x00001a0000067802 */ /* 0x000fce0000000f00 */
[----:B-----5:R-:W-:Y:S05]  /*19f0*/  CALL.REL.NOINC `($_Z15hologram_kernelPKdS0_S0_S0_S0_iP7double2iidd$__internal_trig_reduction_slowpathd) ;  /* 0x0000001800547944 */ /* 0x020fea0003c00000 */
[----:B------:R-:W-:-:S07]  /*1a00*/  IMAD.MOV.U32 R6, RZ, RZ, R14 ;  /* 0x000000ffff067224 */ /* 0x000fce00078e000e */
.L_x_17:
[----:B------:R-:W-:Y:S05]  /*1a10*/  BSYNC.RECONVERGENT B2 ;  /* 0x0000000000027941 */ /* 0x000fea0003800200 */
.L_x_16:
[----:B------:R-:W-:-:S07]  /*1a20*/  VIADD R6, R6, 0x1 ;  /* 0x0000000106067836 */ /* 0x000fce0000000000 */
.L_x_15:
[----:B------:R-:W-:Y:S05]  /*1a30*/  BSYNC.RECONVERGENT B1 ;  /* 0x0000000000017941 */ /* 0x000fea0003800200 */
.L_x_14:
[----:B------:R-:W-:-:S05]  /*1a40*/  IMAD.SHL.U32 R12, R6, 0x40, RZ ;  /* 0x00000040060c7824 */ /* 0x000fca00078e00ff */
[----:B------:R-:W-:-:S04]  /*1a50*/  LOP3.LUT R12, R12, 0x40, RZ, 0xc0, !PT ;  /* 0x000000400c0c7812 */ /* 0x000fc800078ec0ff */
[----:B------:R-:W-:-:S05]  /*1a60*/  IADD3 R42, P0, PT, R12, UR24, RZ ;  /* 0x000000180c2a7c10 */ /* 0x000fca000ff1e0ff */
[----:B------:R-:W-:-:S05]  /*1a70*/  IMAD.X R43, RZ, RZ, UR25, P0 ;  /* 0x00000019ff2b7e24 */ /* 0x000fca00080e06ff */
[----:B------:R-:W2:Y:S04]  /*1a80*/  LDG.E.128.CONSTANT R12, desc[UR8][R42.64] ;  /* 0x000000082a0c7981 */ /* 0x000ea8000c1e9d00 */
[----:B------:R-:W3:Y:S04]  /*1a90*/  LDG.E.128.CONSTANT R16, desc[UR8][R42.64+0x10] ;  /* 0x000010082a107981 */ /* 0x000ee8000c1e9d00 */
[----:B------:R-:W4:Y:S01]  /*1aa0*/  LDG.E.128.CONSTANT R20, desc[UR8][R42.64+0x20] ;  /* 0x000020082a147981 */ /* 0x000f22000c1e9d00 */
[----:B------:R-:W-:Y:S01]  /*1ab0*/  LOP3.LUT R38, R6, 0x1, RZ, 0xc0, !PT ;  /* 0x0000000106267812 */ /* 0x000fe200078ec0ff */
[----:B------:R-:W-:Y:S01]  /*1ac0*/  IMAD.MOV.U32 R40, RZ, RZ, 0x20fd8164 ;  /* 0x20fd8164ff287424 */ /* 0x000fe200078e00ff */
[----:B------:R-:W-:Y:S01]  /*1ad0*/  BSSY.RECONVERGENT B1, `(.L_x_18) ;  /* 0x0000025000017945 */ /* 0x000fe20003800200 */
[----:B------:R-:W-:Y:S01]  /*1ae0*/  VIADD R7, R7, 0xfff00000 ;  /* 0xfff0000007077836 */ /* 0x000fe20000000000 */
[----:B------:R-:W-:Y:S01]  /*1af0*/  ISETP.NE.U32.AND P0, PT, R38, 0x1, PT ;  /* 0x000000012600780c */ /* 0x000fe20003f05070 */
[----:B------:R-:W-:-:S03]  /*1b00*/  IMAD.MOV.U32 R38, RZ, RZ, 0x3da8ff83 ;  /* 0x3da8ff83ff267424 */ /* 0x000fc600078e00ff */
[----:B------:R-:W-:Y:S02]  /*1b10*/  FSEL R40, R40, -8.06006814911005101289e+34, !P0 ;  /* 0xf9785eba28287808 */ /* 0x000fe40004000000 */
[----:B------:R-:W-:Y:S01]  /*1b20*/  FSEL R41, -R38, 0.11223486810922622681, !P0 ;  /* 0x3de5db6526297808 */ /* 0x000fe20004000100 */
[----:B------:R-:W-:Y:S01]  /*1b30*/  DMUL R38, R36, R36 ;  /* 0x0000002424267228 */ /* 0x000fe20000000000 */
[----:B------:R-:W-:-:S07]  /*1b40*/  ISETP.GE.U32.AND P1, PT, R7, 0x7fe00000, PT ;  /* 0x7fe000000700780c */ /* 0x000fce0003f26070 */
[----:B--2---:R-:W-:-:S08]  /*1b50*/  DFMA R12, R38, R40, R12 ;  /* 0x00000028260c722b */ /* 0x004fd0000000000c */
[----:B------:R-:W-:Y:S01]  /*1b60*/  DFMA R12, R38, R12, R14 ;  /* 0x0000000c260c722b */ /* 0x000fe2000000000e */
[----:B------:R-:W-:-:S07]  /*1b70*/  IMAD.MOV.U32 R14, RZ, RZ, RZ ;  /* 0x000000ffff0e7224 */ /* 0x000fce00078e00ff */
[----:B---3--:R-:W-:Y:S02]  /*1b80*/  DFMA R16, R38, R12, R16 ;  /* 0x0000000c2610722b */ /* 0x008fe40000000010 */
[----:B------:R-:W-:-:S06]  /*1b90*/  DADD R12, -RZ, |R4| ;  /* 0x00000000ff0c7229 */ /* 0x000fcc0000000504 */
[C---:B------:R-:W-:Y:S01]  /*1ba0*/  DFMA R16, R38.reuse, R16, R18 ;  /* 0x000000102610722b */ /* 0x040fe20000000012 */
[----:B------:R-:W0:Y:S07]  /*1bb0*/  MUFU.RSQ64H R15, R13 ;  /* 0x0000000d000f7308 */ /* 0x000e2e0000001c00 */
[----:B----4-:R-:W-:Y:S01]  /*1bc0*/  DFMA R16, R38, R16, R20 ;  /* 0x000000102610722b */ /* 0x010fe20000000014 */
[----:B------:R-:W-:Y:S02]  /*1bd0*/  IMAD.MOV.U32 R20, RZ, RZ, 0x0 ;  /* 0x00000000ff147424 */ /* 0x000fe400078e00ff */
[----:B------:R-:W-:-:S05]  /*1be0*/  IMAD.MOV.U32 R21, RZ, RZ, 0x3fd80000 ;  /* 0x3fd80000ff157424 */ /* 0x000fca00078e00ff */
[----:B------:R-:W-:Y:S02]  /*1bf0*/  DFMA R16, R38, R16, R22 ;  /* 0x000000102610722b */ /* 0x000fe40000000016 */
[----:B0-----:R-:W-:-:S06]  /*1c00*/  DMUL R18, R14, R14 ;  /* 0x0000000e0e127228 */ /* 0x001fcc0000000000 */
[----:B------:R-:W-:Y:S02]  /*1c10*/  DFMA R36, R16, R36, R36 ;  /* 0x000000241024722b */ /* 0x000fe40000000024 */
[----:B------:R-:W-:Y:S02]  /*1c20*/  DFMA R16, R38, R16, 1 ;  /* 0x3ff000002610742b */ /* 0x000fe40000000010 */
[----:B------:R-:W-:-:S08]  /*1c30*/  DFMA R18, -R18, |R4|, 1 ;  /* 0x3ff000001212742b */ /* 0x000fd00000000504 */
[----:B------:R-:W-:Y:S01]  /*1c40*/  FSEL R16, R16, R36, !P0 ;  /* 0x0000002410107208 */ /* 0x000fe20004000000 */
[----:B------:R-:W-:Y:S01]  /*1c50*/  DFMA R20, R18, R20, 0.5 ;  /* 0x3fe000001214742b */ /* 0x000fe20000000014 */
[----:B------:R-:W-:Y:S01]  /*1c60*/  FSEL R17, R17, R37, !P0 ;  /* 0x0000002511117208 */ /* 0x000fe20004000000 */
[----:B------:R-:W-:Y:S01]  /*1c70*/  DMUL R22, R14, R18 ;  /* 0x000000120e167228 */ /* 0x000fe20000000000 */
[----:B------:R-:W-:-:S04]  /*1c80*/  LOP3.LUT P0, RZ, R6, 0x2, RZ, 0xc0, !PT ;  /* 0x0000000206ff7812 */ /* 0x000fc8000780c0ff */
[----:B------:R-:W-:-:S03]  /*1c90*/  DADD R18, RZ, -R16 ;  /* 0x00000000ff127229 */ /* 0x000fc60000000810 */
[----:B------:R-:W-:-:S07]  /*1ca0*/  DFMA R14, R20, R22, R14 ;  /* 0x00000016140e722b */ /* 0x000fce000000000e */
[----:B------:R-:W-:Y:S02]  /*1cb0*/  FSEL R6, R16, R18, !P0 ;  /* 0x0000001210067208 */ /* 0x000fe40004000000 */
[----:B------:R-:W-:Y:S01]  /*1cc0*/  FSEL R7, R17, R19, !P0 ;  /* 0x0000001311077208 */ /* 0x000fe20004000000 */
[----:B------:R-:W-:Y:S06]  /*1cd0*/  @!P1 BRA `(.L_x_19) ;  /* 0x0000000000109947 */ /* 0x000fec0003800000 */
[----:B------:R-:W-:-:S07]  /*1ce0*/  MOV R14, 0x1d00 ;  /* 0x00001d00000e7802 */ /* 0x000fce0000000f00 */
[----:B-----5:R-:W-:Y:S05]  /*1cf0*/  CALL.REL.NOINC `($__internal_1_$__cuda_sm20_drsqrt_f64_slowpath_v2) ;  /* 0x00000010005c7944 */ /* 0x020fea0003c00000 */
[----:B------:R-:W-:Y:S02]  /*1d00*/  IMAD.MOV.U32 R14, RZ, RZ, R16 ;  /* 0x000000ffff0e7224 */ /* 0x000fe400078e0010 */
[----:B------:R-:W-:-:S07]  /*1d10*/  IMAD.MOV.U32 R15, RZ, RZ, R17 ;  /* 0x000000ffff0f7224 */ /* 0x000fce00078e0011 */
.L_x_19:
[----:B------:R-:W-:Y:S05]  /*1d20*/  BSYNC.RECONVERGENT B1 ;  /* 0x0000000000017941 */ /* 0x000fea0003800200 */
.L_x_18:
[----:B------:R-:W-:Y:S01]  /*1d30*/  UMOV UR6, 0x33d43651 ;  /* 0x33d4365100067882 */ /* 0x000fe20000000000 */
[----:B------:R-:W-:Y:S02]  /*1d40*/  UMOV UR7, 0x3fe98845 ;  /* 0x3fe9884500077882 */ /* 0x000fe40000000000 */
[----:B------:R-:W-:-:S08]  /*1d50*/  DMUL R14, R14, UR6 ;  /* 0x000000060e0e7c28 */ /* 0x000fd00008000000 */
[----:B------:R-:W-:-:S08]  /*1d60*/  DMUL R14, R34, R14 ;  /* 0x0000000e220e7228 */ /* 0x000fd00000000000 */
[----:B------:R-:W-:-:S11]  /*1d70*/  DMUL R12, R14, R6 ;  /* 0x000000060e0c7228 */ /* 0x000fd60000000000 */
.L_x_9:
[----:B------:R-:W-:Y:S05]  /*1d80*/  BSYNC.RECONVERGENT B0 ;  /* 0x0000000000007941 */ /* 0x000fea0003800200 */
.L_x_7:
[----:B------:R-:W-:Y:S01]  /*1d90*/  DSETP.NEU.AND P2, PT, |R2|, +INF , PT ;  /* 0x7ff000000200742a */ /* 0x000fe20003f4d200 */
[----:B------:R-:W-:Y:S01]  /*1da0*/  UMOV UR6, 0xfeebc2a0 ;  /* 0xfeebc2a000067882 */ /* 0x000fe20000000000 */
[----:B------:R-:W-:Y:S01]  /*1db0*/  DADD R14, -RZ, -R12 ;  /* 0x00000000ff0e7229 */ /* 0x000fe2000000090c */
[----:B------:R-:W-:Y:S01]  /*1dc0*/  UMOV UR7, 0x39b4484b ;  /* 0x39b4484b00077882 */ /* 0x000fe20000000000 */
[C---:B------:R-:W-:Y:S01]  /*1dd0*/  DSETP.GEU.AND P0, PT, R4.reuse, RZ, PT ;  /* 0x000000ff0400722a */ /* 0x040fe20003f0e000 */
[----:B------:R-:W-:Y:S01]  /*1de0*/  BSSY.RECONVERGENT B0, `(.L_x_20) ;  /* 0x0000024000007945 */ /* 0x000fe20003800200 */
[C---:B------:R-:W-:Y:S02]  /*1df0*/  DMUL R6, R4.reuse, 0.5 ;  /* 0x3fe0000004067828 */ /* 0x040fe40000000000 */
[----:B------:R-:W-:-:S04]  /*1e00*/  DSETP.GEU.AND P1, PT, |R4|, UR6, PT ;  /* 0x0000000604007e2a */ /* 0x000fc8000bf2e200 */
[----:B------:R-:W-:Y:S02]  /*1e10*/  FSEL R21, R14, R12, !P0 ;  /* 0x0000000c0e157208 */ /* 0x000fe40004000000 */
[----:B------:R-:W-:Y:S01]  /*1e20*/  FSEL R13, R15, R13, !P0 ;  /* 0x0000000d0f0d7208 */ /* 0x000fe20004000000 */
[----:B------:R-:W-:Y:S01]  /*1e30*/  @!P2 DMUL R22, RZ, R2 ;  /* 0x00000002ff16a228 */ /* 0x000fe20000000000 */
[----:B------:R-:W-:Y:S01]  /*1e40*/  FSEL R20, R6, R21, !P1 ;  /* 0x0000001506147208 */ /* 0x000fe20004800000 */
[----:B------:R-:W-:Y:S01]  /*1e50*/  @!P2 IMAD.MOV.U32 R34, RZ, RZ, 0x1 ;  /* 0x00000001ff22a424 */ /* 0x000fe200078e00ff */
[----:B------:R-:W-:Y:S01]  /*1e60*/  FSEL R21, R7, R13, !P1 ;  /* 0x0000000d07157208 */ /* 0x000fe20004800000 */
[----:B------:R-:W-:Y:S07]  /*1e70*/  @!P2 BRA `(.L_x_21) ;  /* 0x000000000068a947 */ /* 0x000fee0003800000 */
[----:B------:R-:W-:Y:S01]  /*1e80*/  UMOV UR6, 0x6dc9c883 ;  /* 0x6dc9c88300067882 */ /* 0x000fe20000000000 */
[----:B------:R-:W-:Y:S01]  /*1e90*/  UMOV UR7, 0x3fe45f30 ;  /* 0x3fe45f3000077882 */ /* 0x000fe20000000000 */
[C---:B------:R-:W-:Y:S01]  /*1ea0*/  DSETP.GE.AND P0, PT, |R2|.reuse, 2.14748364800000000000e+09, PT ;  /* 0x41e000000200742a */ /* 0x040fe20003f06200 */
[----:B------:R-:W-:Y:S01]  /*1eb0*/  BSSY.RECONVERGENT B1, `(.L_x_22) ;  /* 0x0000015000017945 */ /* 0x000fe20003800200 */
[----:B------:R-:W-:Y:S01]  /*1ec0*/  DMUL R4, R2, UR6 ;  /* 0x0000000602047c28 */ /* 0x000fe20008000000 */
[----:B------:R-:W-:Y:S01]  /*1ed0*/  UMOV UR6, 0x54442d18 ;  /* 0x54442d1800067882 */ /* 0x000fe20000000000 */
[----:B------:R-:W-:-:S08]  /*1ee0*/  UMOV UR7, 0x3ff921fb ;  /* 0x3ff921fb00077882 */ /* 0x000fd00000000000 */
        /* <DEDUP_REMOVED lines=11> */
[----:B------:R-:W-:Y:S01]  /*1fa0*/  MOV R6, 0x1fd0 ;  /* 0x00001fd000067802 */ /* 0x000fe20000000f00 */
[----:B------:R-:W-:-:S07]  /*1fb0*/  IMAD.MOV.U32 R13, RZ, RZ, R3 ;  /* 0x000000ffff0d7224 */ /* 0x000fce00078e0003 */
[----:B-----5:R-:W-:Y:S05]  /*1fc0*/  CALL.REL.NOINC `($_Z15hologram_kernelPKdS0_S0_S0_S0_iP7double2iidd$__internal_trig_reduction_slowpathd) ;  /* 0x0000001000e07944 */ /* 0x020fea0003c00000 */
[----:B------:R-:W-:Y:S02]  /*1fd0*/  IMAD.MOV.U32 R4, RZ, RZ, R14 ;  /* 0x000000ffff047224 */ /* 0x000fe400078e000e */
[----:B------:R-:W-:Y:S02]  /*1fe0*/  IMAD.MOV.U32 R22, RZ, RZ, R36 ;  /* 0x000000ffff167224 */ /* 0x000fe400078e0024 */
[----:B------:R-:W-:-:S07]  /*1ff0*/  IMAD.MOV.U32 R23, RZ, RZ, R37 ;  /* 0x000000ffff177224 */ /* 0x000fce00078e0025 */
.L_x_23:
[----:B------:R-:W-:Y:S05]  /*2000*/  BSYNC.RECONVERGENT B1 ;  /* 0x0000000000017941 */ /* 0x000fea0003800200 */
.L_x_22:
[----:B------:R-:W-:-:S07]  /*2010*/  VIADD R34, R4, 0x1 ;  /* 0x0000000104227836 */ /* 0x000fce0000000000 */
.L_x_21:
[----:B------:R-:W-:Y:S05]  /*2020*/  BSYNC.RECONVERGENT B0 ;  /* 0x0000000000007941 */ /* 0x000fea0003800200 */
.L_x_20:
        /* <DEDUP_REMOVED lines=9> */
[----:B------:R-:W-:Y:S01]  /*20c0*/  DMUL R36, R22, R22 ;  /* 0x0000001616247228 */ /* 0x000fe20000000000 */
[----:B------:R-:W-:Y:S01]  /*20d0*/  BSSY.RECONVERGENT B0, `(.L_x_24) ;  /* 0x000002b000007945 */ /* 0x000fe20003800200 */
[----:B------:R-:W-:Y:S01]  /*20e0*/  ISETP.NE.U32.AND P0, PT, R35, 0x1, PT ;  /* 0x000000012300780c */ /* 0x000fe20003f05070 */
[----:B------:R-:W-:-:S03]  /*20f0*/  IMAD.MOV.U32 R35, RZ, RZ, 0x3da8ff83 ;  /* 0x3da8ff83ff237424 */ /* 0x000fc600078e00ff */
[----:B------:R-:W-:Y:S02]  /*2100*/  FSEL R40, R40, -8.06006814911005101289e+34, !P0 ;  /* 0xf9785eba28287808 */ /* 0x000fe40004000000 */
[----:B------:R-:W-:-:S06]  /*2110*/  FSEL R41, -R35, 0.11223486810922622681, !P0 ;  /* 0x3de5db6523297808 */ /* 0x000fcc0004000100 */
[----:B--2---:R-:W-:-:S08]  /*2120*/  DFMA R4, R36, R40, R4 ;  /* 0x000000282404722b */ /* 0x004fd00000000004 */
[----:B------:R-:W-:-:S08]  /*2130*/  DFMA R4, R36, R4, R6 ;  /* 0x000000042404722b */ /* 0x000fd00000000006 */
[----:B---3--:R-:W-:-:S08]  /*2140*/  DFMA R4, R36, R4, R12 ;  /* 0x000000042404722b */ /* 0x008fd0000000000c */
[----:B------:R-:W-:-:S08]  /*2150*/  DFMA R4, R36, R4, R14 ;  /* 0x000000042404722b */ /* 0x000fd0000000000e */
[----:B----4-:R-:W-:-:S08]  /*2160*/  DFMA R4, R36, R4, R16 ;  /* 0x000000042404722b */ /* 0x010fd00000000010 */
[----:B------:R-:W-:-:S08]  /*2170*/  DFMA R4, R36, R4, R18 ;  /* 0x000000042404722b */ /* 0x000fd00000000012 */
[----:B------:R-:W-:Y:S02]  /*2180*/  DFMA R22, R4, R22, R22 ;  /* 0x000000160416722b */ /* 0x000fe40000000016 */
[----:B------:R-:W-:Y:S02]  /*2190*/  DFMA R4, R36, R4, 1 ;  /* 0x3ff000002404742b */ /* 0x000fe40000000004 */
[----:B------:R-:W-:-:S08]  /*21a0*/  @!P2 DMUL R36, RZ, R2 ;  /* 0x00000002ff24a228 */ /* 0x000fd00000000000 */
[----:B------:R-:W-:Y:S02]  /*21b0*/  FSEL R6, R4, R22, !P0 ;  /* 0x0000001604067208 */ /* 0x000fe40004000000 */
[----:B------:R-:W-:Y:S02]  /*21c0*/  FSEL R7, R5, R23, !P0 ;  /* 0x0000001705077208 */ /* 0x000fe40004000000 */
[----:B------:R-:W-:Y:S01]  /*21d0*/  LOP3.LUT P0, RZ, R34, 0x2, RZ, 0xc0, !PT ;  /* 0x0000000222ff7812 */ /* 0x000fe2000780c0ff */
[----:B------:R-:W-:-:S03]  /*21e0*/  @!P2 IMAD.MOV.U32 R34, RZ, RZ, RZ ;  /* 0x000000ffff22a224 */ /* 0x000fc600078e00ff */
[----:B------:R-:W-:-:S10]  /*21f0*/  DADD R4, RZ, -R6 ;  /* 0x00000000ff047229 */ /* 0x000fd40000000806 */
[----:B------:R-:W-:Y:S02]  /*2200*/  FSEL R22, R6, R4, !P0 ;  /* 0x0000000406167208 */ /* 0x000fe40004000000 */
[----:B------:R-:W-:Y:S01]  /*2210*/  FSEL R23, R7, R5, !P0 ;  /* 0x0000000507177208 */ /* 0x000fe20004000000 */
[----:B------:R-:W-:Y:S06]  /*2220*/  @!P2 BRA `(.L_x_25) ;  /* 0x000000000054a947 */ /* 0x000fec0003800000 */
[----:B------:R-:W-:Y:S01]  /*2230*/  UMOV UR6, 0x6dc9c883 ;  /* 0x6dc9c88300067882 */ /* 0x000fe20000000000 */
[----:B------:R-:W-:Y:S01]  /*2240*/  UMOV UR7, 0x3fe45f30 ;  /* 0x3fe45f3000077882 */ /* 0x000fe20000000000 */
[C---:B------:R-:W-:Y:S02]  /*2250*/  DSETP.GE.AND P0, PT, |R2|.reuse, 2.14748364800000000000e+09, PT ;  /* 0x41e000000200742a */ /* 0x040fe40003f06200 */
        /* <DEDUP_REMOVED lines=17> */
[----:B------:R-:W-:-:S07]  /*2370*/  IMAD.MOV.U32 R34, RZ, RZ, R14 ;  /* 0x000000ffff227224 */ /* 0x000fce00078e000e */
.L_x_25:
[----:B------:R-:W-:Y:S05]  /*2380*/  BSYNC.RECONVERGENT B0 ;  /* 0x0000000000007941 */ /* 0x000fea0003800200 */
.L_x_24:
[----:B------:R-:W-:-:S05]  /*2390*/  IMAD.SHL.U32 R2, R34, 0x40, RZ ;  /* 0x0000004022027824 */ /* 0x000fca00078e00ff */
[----:B------:R-:W-:-:S04]  /*23a0*/  LOP3.LUT R2, R2, 0x40, RZ, 0xc0, !PT ;  /* 0x0000004002027812 */ /* 0x000fc800078ec0ff */
[----:B------:R-:W-:-:S05]  /*23b0*/  IADD3 R40, P0, PT, R2, UR24, RZ ;  /* 0x0000001802287c10 */ /* 0x000fca000ff1e0ff */
[----:B------:R-:W-:-:S05]  /*23c0*/  IMAD.X R41, RZ, RZ, UR25, P0 ;  /* 0x00000019ff297e24 */ /* 0x000fca00080e06ff */
[----:B------:R-:W2:Y:S04]  /*23d0*/  LDG.E.128.CONSTANT R4, desc[UR8][R40.64] ;  /* 0x0000000828047981 */ /* 0x000ea8000c1e9d00 */
[----:B------:R-:W3:Y:S04]  /*23e0*/  LDG.E.128.CONSTANT R12, desc[UR8][R40.64+0x10] ;  /* 0x00001008280c7981 */ /* 0x000ee8000c1e9d00 */
[----:B------:R0:W4:Y:S01]  /*23f0*/  LDG.E.128.CONSTANT R16, desc[UR8][R40.64+0x20] ;  /* 0x0000200828107981 */ /* 0x000122000c1e9d00 */
[----:B------:R-:W-:Y:S01]  /*2400*/  UMOV UR6, 0x81f97682 ;  /* 0x81f9768200067882 */ /* 0x000fe20000000000 */
[----:B------:R-:W-:Y:S01]  /*2410*/  UMOV UR7, 0x3cafffd4 ;  /* 0x3cafffd400077882 */ /* 0x000fe20000000000 */
[----:B------:R-:W-:Y:S01]  /*2420*/  LOP3.LUT R2, R34, 0x1, RZ, 0xc0, !PT ;  /* 0x0000000122027812 */ /* 0x000fe200078ec0ff */
[----:B------:R-:W-:Y:S01]  /*2430*/  DADD R28, R28, UR6 ;  /* 0x000000061c1c7e29 */ /* 0x000fe20008000000 */
[----:B------:R-:W-:Y:S01]  /*2440*/  IMAD.MOV.U32 R42, RZ, RZ, 0x20fd8164 ;  /* 0x20fd8164ff2a7424 */ /* 0x000fe200078e00ff */
[----:B-----5:R-:W-:Y:S01]  /*2450*/  DMUL R32, R30, R32 ;  /* 0x000000201e207228 */ /* 0x020fe20000000000 */
[----:B------:R-:W-:Y:S01]  /*2460*/  IMAD.MOV.U32 R35, RZ, RZ, 0x3da8ff83 ;  /* 0x3da8ff83ff237424 */ /* 0x000fe200078e00ff */
[----:B------:R-:W-:Y:S01]  /*2470*/  ISETP.NE.U32.AND P0, PT, R2, 0x1, PT ;  /* 0x000000010200780c */ /* 0x000fe20003f05070 */
[----:B------:R-:W-:Y:S01]  /*2480*/  DMUL R2, R36, R36 ;  /* 0x0000002424027228 */ /* 0x000fe20000000000 */
[----:B------:R-:W-:Y:S01]  /*2490*/  IMAD.MOV.U32 R38, RZ, RZ, 0x1 ;  /* 0x00000001ff267424 */ /* 0x000fe200078e00ff */
[----:B------:R-:W-:Y:S01]  /*24a0*/  BSSY.RECONVERGENT B0, `(.L_x_26) ;  /* 0x0000027000007945 */ /* 0x000fe20003800200 */
[----:B------:R-:W-:Y:S01]  /*24b0*/  DADD R28, R28, R28 ;  /* 0x000000001c1c7229 */ /* 0x000fe2000000001c */
[----:B------:R-:W-:-:S02]  /*24c0*/  FSEL R42, R42, -8.06006814911005101289e+34, !P0 ;  /* 0xf9785eba2a2a7808 */ /* 0x000fc40004000000 */
[----:B------:R-:W-:Y:S02]  /*24d0*/  FSEL R43, -R35, 0.11223486810922622681, !P0 ;  /* 0x3de5db65232b7808 */ /* 0x000fe40004000100 */
[----:B------:R-:W-:Y:S01]  /*24e0*/  FSETP.GEU.AND P2, PT, |R33|, 6.5827683646048100446e-37, PT ;  /* 0x036000002100780b */ /* 0x000fe20003f4e200 */
[----:B------:R-:W0:Y:S02]  /*24f0*/  MUFU.RCP64H R39, R29 ;  /* 0x0000001d00277308 */ /* 0x000e240000001800 */
[----:B0-----:R-:W-:-:S08]  /*2500*/  DFMA R40, -R28, R38, 1 ;  /* 0x3ff000001c28742b */ /* 0x001fd00000000126 */
[----:B------:R-:W-:-:S08]  /*2510*/  DFMA R40, R40, R40, R40 ;  /* 0x000000282828722b */ /* 0x000fd00000000028 */
[----:B------:R-:W-:Y:S02]  /*2520*/  DFMA R40, R38, R40, R38 ;  /* 0x000000282628722b */ /* 0x000fe40000000026 */
[----:B--2---:R-:W-:-:S08]  /*2530*/  DFMA R4, R2, R42, R4 ;  /* 0x0000002a0204722b */ /* 0x004fd00000000004 */
[----:B------:R-:W-:Y:S02]  /*2540*/  DFMA R4, R2, R4, R6 ;  /* 0x000000040204722b */ /* 0x000fe40000000006 */
[----:B------:R-:W-:-:S06]  /*2550*/  DFMA R6, -R28, R40, 1 ;  /* 0x3ff000001c06742b */ /* 0x000fcc0000000128 */
[----:B---3--:R-:W-:Y:S02]  /*2560*/  DFMA R4, R2, R4, R12 ;  /* 0x000000040204722b */ /* 0x008fe4000000000c */
[----:B------:R-:W-:-:S06]  /*2570*/  DFMA R6, R40, R6, R40 ;  /* 0x000000062806722b */ /* 0x000fcc0000000028 */
[----:B------:R-:W-:Y:S02]  /*2580*/  DFMA R4, R2, R4, R14 ;  /* 0x000000040204722b */ /* 0x000fe4000000000e */
[----:B------:R-:W-:-:S06]  /*2590*/  DMUL R12, R32, R6 ;  /* 0x00000006200c7228 */ /* 0x000fcc0000000000 */
[----:B----4-:R-:W-:-:S08]  /*25a0*/  DFMA R4, R2, R4, R16 ;  /* 0x000000040204722b */ /* 0x010fd00000000010 */
[----:B------:R-:W-:-:S08]  /*25b0*/  DFMA R4, R2, R4, R18 ;  /* 0x000000040204722b */ /* 0x000fd00000000012 */
[----:B------:R-:W-:Y:S02]  /*25c0*/  DFMA R36, R4, R36, R36 ;  /* 0x000000240424722b */ /* 0x000fe40000000024 */
[----:B------:R-:W-:Y:S02]  /*25d0*/  DFMA R4, R2, R4, 1 ;  /* 0x3ff000000204742b */ /* 0x000fe40000000004 */
[----:B------:R-:W-:-:S08]  /*25e0*/  DFMA R2, -R28, R12, R32 ;  /* 0x0000000c1c02722b */ /* 0x000fd00000000120 */
[----:B------:R-:W-:Y:S01]  /*25f0*/  DFMA R2, R6, R2, R12 ;  /* 0x000000020602722b */ /* 0x000fe2000000000c */
[----:B------:R-:W-:Y:S02]  /*2600*/  FSEL R6, R4, R36, !P0 ;  /* 0x0000002404067208 */ /* 0x000fe40004000000 */
[----:B------:R-:W-:Y:S02]  /*2610*/  FSEL R7, R5, R37, !P0 ;  /* 0x0000002505077208 */ /* 0x000fe40004000000 */
[----:B------:R-:W-:-:S05]  /*2620*/  LOP3.LUT P0, RZ, R34, 0x2, RZ, 0xc0, !PT ;  /* 0x0000000222ff7812 */ /* 0x000fca000780c0ff */
[----:B------:R-:W-:Y:S01]  /*2630*/  FFMA R12, RZ, R29, R3 ;  /* 0x0000001dff0c7223 */ /* 0x000fe20000000003 */
[----:B------:R-:W-:-:S04]  /*2640*/  DADD R4, RZ, -R6 ;  /* 0x00000000ff047229 */ /* 0x000fc80000000806 */
[----:B------:R-:W-:-:S06]  /*2650*/  FSETP.GT.AND P1, PT, |R12|, 1.469367938527859385e-39, PT ;  /* 0x001000000c00780b */ /* 0x000fcc0003f24200 */
[----:B------:R-:W-:Y:S02]  /*2660*/  FSEL R4, R6, R4, !P0 ;  /* 0x0000000406047208 */ /* 0x000fe40004000000 */
[----:B------:R-:W-:-:S05]  /*2670*/  FSEL R5, R7, R5, !P0 ;  /* 0x0000000507057208 */ /* 0x000fca0004000000 */
[----:B------:R-:W-:Y:S05]  /*2680*/  @P1 BRA P2, `(.L_x_27) ;  /* 0x0000000000201947 */ /* 0x000fea0001000000 */
[----:B------:R-:W-:Y:S01]  /*2690*/  IMAD.MOV.U32 R14, RZ, RZ, R32 ;  /* 0x000000ffff0e7224 */ /* 0x000fe200078e0020 */
[----:B------:R-:W-:Y:S01]  /*26a0*/  MOV R2, 0x26f0 ;  /* 0x000026f000027802 */ /* 0x000fe20000000f00 */
[----:B------:R-:W-:Y:S02]  /*26b0*/  IMAD.MOV.U32 R15, RZ, RZ, R33 ;  /* 0x000000ffff0f7224 */ /* 0x000fe400078e0021 */
[----:B------:R-:W-:Y:S02]  /*26c0*/  IMAD.MOV.U32 R16, RZ, RZ, R28 ;  /* 0x000000ffff107224 */ /* 0x000fe400078e001c */
[----:B------:R-:W-:-:S07]  /*26d0*/  IMAD.MOV.U32 R17, RZ, RZ, R29 ;  /* 0x000000ffff117224 */ /* 0x000fce00078e001d */
[----:B------:R-:W-:Y:S05]  /*26e0*/  CALL.REL.NOINC `($__internal_0_$__cuda_sm20_div_rn_f64_full) ;  /* 0x0000000000787944 */ /* 0x000fea0003c00000 */
[----:B------:R-:W-:Y:S02]  /*26f0*/  IMAD.MOV.U32 R2, RZ, RZ, R34 ;  /* 0x000000ffff027224 */ /* 0x000fe400078e0022 */
[----:B------:R-:W-:-:S07]  /*2700*/  IMAD.MOV.U32 R3, RZ, RZ, R35 ;  /* 0x000000ffff037224 */ /* 0x000fce00078e0023 */
.L_x_27:
[----:B------:R-:W-:Y:S05]  /*2710*/  BSYNC.RECONVERGENT B0 ;  /* 0x0000000000007941 */ /* 0x000fea0003800200 */
.L_x_26:
[CC--:B------:R-:W-:Y:S01]  /*2720*/  DMUL R6, R20.reuse, R4.reuse ;  /* 0x0000000414067228 */ /* 0x0c0fe20000000000 */
[----:B------:R-:W-:Y:S01]  /*2730*/  UIADD3 UR22, UP0, UPT, UR22, 0x8, URZ ;  /* 0x0000000816167890 */ /* 0x000fe2000ff1e0ff */
[----:B------:R-:W-:Y:S01]  /*2740*/  DMUL R4, RZ, R4 ;  /* 0x00000004ff047228 */ /* 0x000fe20000000000 */
[----:B------:R-:W-:Y:S02]  /*2750*/  UIADD3 UR4, UPT, UPT, UR4, 0x1, URZ ;  /* 0x0000000104047890 */ /* 0x000fe4000fffe0ff */
[----:B------:R-:W-:Y:S02]  /*2760*/  UIADD3.X UR23, UPT, UPT, URZ, UR23, URZ, UP0, !UPT ;  /* 0x00000017ff177290 */ /* 0x000fe400087fe4ff */
[----:B------:R-:W-:Y:S01]  /*2770*/  UISETP.NE.AND UP0, UPT, UR4, URZ, UPT ;  /* 0x000000ff0400728c */ /* 0x000fe2000bf05270 */
[-C--:B------:R-:W-:Y:S01]  /*2780*/  DFMA R6, RZ, R22.reuse, R6 ;  /* 0x00000016ff06722b */ /* 0x080fe20000000006 */
[----:B------:R-:W-:Y:S01]  /*2790*/  UIADD3 UR20, UP1, UPT, UR20, 0x8, URZ ;  /* 0x0000000814147890 */ /* 0x000fe2000ff3e0ff */
[----:B------:R-:W-:Y:S01]  /*27a0*/  DFMA R4, R20, R22, -R4 ;  /* 0x000000161404722b */ /* 0x000fe20000000804 */
[----:B------:R-:W-:-:S02]  /*27b0*/  UIADD3 UR18, UP2, UPT, UR18, 0x8, URZ ;  /* 0x0000000812127890 */ /* 0x000fc4000ff5e0ff */
[----:B------:R-:W-:Y:S02]  /*27c0*/  UIADD3 UR16, UP3, UPT, UR16, 0x8, URZ ;  /* 0x0000000810107890 */ /* 0x000fe4000ff7e0ff */
[----:B------:R-:W-:Y:S01]  /*27d0*/  UIADD3 UR14, UP4, UPT, UR14, 0x8, URZ ;  /* 0x000000080e0e7890 */ /* 0x000fe2000ff9e0ff */
[-C--:B------:R-:W-:Y:S01]  /*27e0*/  DMUL R12, R6, R2.reuse ;  /* 0x00000002060c7228 */ /* 0x080fe20000000000 */
[----:B------:R-:W-:Y:S01]  /*27f0*/  UIADD3.X UR21, UPT, UPT, URZ, UR21, URZ, UP1, !UPT ;  /* 0x00000015ff157290 */ /* 0x000fe20008ffe4ff */
[----:B------:R-:W-:Y:S01]  /*2800*/  DMUL R2, R4, R2 ;  /* 0x0000000204027228 */ /* 0x000fe20000000000 */
[----:B------:R-:W-:Y:S02]  /*2810*/  UIADD3.X UR19, UPT, UPT, URZ, UR19, URZ, UP2, !UPT ;  /* 0x00000013ff137290 */ /* 0x000fe400097fe4ff */
[----:B------:R-:W-:Y:S02]  /*2820*/  UIADD3.X UR17, UPT, UPT, URZ, UR17, URZ, UP3, !UPT ;  /* 0x00000011ff117290 */ /* 0x000fe40009ffe4ff */
[----:B------:R-:W-:Y:S01]  /*2830*/  UIADD3.X UR15, UPT, UPT, URZ, UR15, URZ, UP4, !UPT ;  /* 0x0000000fff0f7290 */ /* 0x000fe2000a7fe4ff */
[----:B------:R-:W-:-:S02]  /*2840*/  DFMA R12, RZ, R4, -R12 ;  /* 0x00000004ff0c722b */ /* 0x000fc4000000080c */
[----:B------:R-:W-:-:S06]  /*2850*/  DFMA R2, RZ, R6, R2 ;  /* 0x00000006ff02722b */ /* 0x000fcc0000000002 */
[----:B------:R-:W-:Y:S02]  /*2860*/  DADD R8, R12, R8 ;  /* 0x000000000c087229 */ /* 0x000fe40000000008 */
[----:B------:R-:W-:Y:S01]  /*2870*/  DADD R10, R2, R10 ;  /* 0x00000000020a7229 */ /* 0x000fe2000000000a */
[----:B------:R-:W-:Y:S10]  /*2880*/  BRA.U UP0, `(.L_x_28) ;  /* 0xffffffd900807547 */ /* 0x000ff4000b83ffff */
.L_x_0:
[----:B------:R-:W0:Y:S02]  /*2890*/  LDC.64 R2, c[0x0][0x3b0] ;  /* 0x0000ec00ff027b82 */ /* 0x000e240000000a00 */
[----:B0-----:R-:W-:-:S05]  /*28a0*/  IMAD.WIDE R2, R0, 0x10, R2 ;  /* 0x0000001000027825 */ /* 0x001fca00078e0202 */
[----:B------:R-:W-:Y:S01]  /*28b0*/  STG.E.128 desc[UR8][R2.64], R8 ;  /* 0x0000000802007986 */ /* 0x000fe2000c101d08 */
[----:B------:R-:W-:Y:S05]  /*28c0*/  EXIT ;  /* 0x000000000000794d */ /* 0x000fea0003800000 */
        .weak           $__internal_0_$__cuda_sm20_div_rn_f64_full
        .type           $__internal_0_$__cuda_sm20_div_rn_f64_full,@function
        .size           $__internal_0_$__cuda_sm20_div_rn_f64_full,($__internal_1_$__cuda_sm20_drsqrt_f64_slowpath_v2 - $__internal_0_$__cuda_sm20_div_rn_f64_full)
$__internal_0_$__cuda_sm20_div_rn_f64_full:
[C---:B------:R-:W-:Y:S01]  /*28d0*/  FSETP.GEU.AND P0, PT, |R17|.reuse, 1.469367938527859385e-39, PT ;  /* 0x001000001100780b */ /* 0x040fe20003f0e200 */
[----:B------:R-:W-:Y:S01]  /*28e0*/  IMAD.MOV.U32 R12, RZ, RZ, 0x1 ;  /* 0x00000001ff0c7424 */ /* 0x000fe200078e00ff */
[----:B------:R-:W-:Y:S01]  /*28f0*/  LOP3.LUT R18, R17, 0x800fffff, RZ, 0xc0, !PT ;  /* 0x800fffff11127812 */ /* 0x000fe200078ec0ff */
[----:B------:R-:W-:Y:S01]  /*2900*/  BSSY.RECONVERGENT B1, `(.L_x_29) ;  /* 0x0000054000017945 */ /* 0x000fe20003800200 */
[C---:B------:R-:W-:Y:S02]  /*2910*/  FSETP.GEU.AND P2, PT, |R15|.reuse, 1.469367938527859385e-39, PT ;  /* 0x001000000f00780b */ /* 0x040fe40003f4e200 */
[----:B------:R-:W-:Y:S01]  /*2920*/  LOP3.LUT R19, R18, 0x3ff00000, RZ, 0xfc, !PT ;  /* 0x3ff0000012137812 */ /* 0x000fe200078efcff */
[----:B------:R-:W-:Y:S01]  /*2930*/  IMAD.MOV.U32 R18, RZ, RZ, R16 ;  /* 0x000000ffff127224 */ /* 0x000fe200078e0010 */
[----:B------:R-:W-:Y:S02]  /*2940*/  LOP3.LUT R3, R15, 0x7ff00000, RZ, 0xc0, !PT ;  /* 0x7ff000000f037812 */ /* 0x000fe400078ec0ff */
[----:B------:R-:W-:-:S03]  /*2950*/  LOP3.LUT R40, R17, 0x7ff00000, RZ, 0xc0, !PT ;  /* 0x7ff0000011287812 */ /* 0x000fc600078ec0ff */
[----:B------:R-:W-:Y:S01]  /*2960*/  @!P0 DMUL R18, R16, 8.98846567431157953865e+307 ;  /* 0x7fe0000010128828 */ /* 0x000fe20000000000 */
[----:B------:R-:W-:-:S03]  /*2970*/  ISETP.GE.U32.AND P1, PT, R3, R40, PT ;  /* 0x000000280300720c */ /* 0x000fc60003f26070 */
[----:B------:R-:W-:Y:S01]  /*2980*/  @!P2 LOP3.LUT R6, R17, 0x7ff00000, RZ, 0xc0, !PT ;  /* 0x7ff000001106a812 */ /* 0x000fe200078ec0ff */
[----:B------:R-:W-:Y:S01]  /*2990*/  @!P2 IMAD.MOV.U32 R38, RZ, RZ, RZ ;  /* 0x000000ffff26a224 */ /* 0x000fe200078e00ff */
[----:B------:R-:W0:Y:S02]  /*29a0*/  MUFU.RCP64H R13, R19 ;  /* 0x00000013000d7308 */ /* 0x000e240000001800 */
[----:B------:R-:W-:Y:S01]  /*29b0*/  @!P2 ISETP.GE.U32.AND P3, PT, R3, R6, PT ;  /* 0x000000060300a20c */ /* 0x000fe20003f66070 */
[----:B------:R-:W-:Y:S01]  /*29c0*/  IMAD.MOV.U32 R6, RZ, RZ, 0x1ca00000 ;  /* 0x1ca00000ff067424 */ /* 0x000fe200078e00ff */
[----:B------:R-:W-:-:S04]  /*29d0*/  @!P0 LOP3.LUT R40, R19, 0x7ff00000, RZ, 0xc0, !PT ;  /* 0x7ff0000013288812 */ /* 0x000fc800078ec0ff */
[----:B------:R-:W-:Y:S01]  /*29e0*/  @!P2 SEL R7, R6, 0x63400000, !P3 ;  /* 0x634000000607a807 */ /* 0x000fe20005800000 */
[----:B------:R-:W-:-:S03]  /*29f0*/  VIADD R42, R40, 0xffffffff ;  /* 0xffffffff282a7836 */ /* 0x000fc60000000000 */
[----:B------:R-:W-:-:S04]  /*2a00*/  @!P2 LOP3.LUT R7, R7, 0x80000000, R15, 0xf8, !PT ;  /* 0x800000000707a812 */ /* 0x000fc800078ef80f */
[----:B------:R-:W-:Y:S01]  /*2a10*/  @!P2 LOP3.LUT R39, R7, 0x100000, RZ, 0xfc, !PT ;  /* 0x001000000727a812 */ /* 0x000fe200078efcff */
[----:B0-----:R-:W-:Y:S01]  /*2a20*/  DFMA R36, R12, -R18, 1 ;  /* 0x3ff000000c24742b */ /* 0x001fe20000000812 */
[----:B------:R-:W-:-:S07]  /*2a30*/  IMAD.MOV.U32 R7, RZ, RZ, R3 ;  /* 0x000000ffff077224 */ /* 0x000fce00078e0003 */
[----:B------:R-:W-:-:S08]  /*2a40*/  DFMA R36, R36, R36, R36 ;  /* 0x000000242424722b */ /* 0x000fd00000000024 */
[----:B------:R-:W-:Y:S01]  /*2a50*/  DFMA R36, R12, R36, R12 ;  /* 0x000000240c24722b */ /* 0x000fe2000000000c */
[----:B------:R-:W-:Y:S01]  /*2a60*/  SEL R13, R6, 0x63400000, !P1 ;  /* 0x63400000060d7807 */ /* 0x000fe20004800000 */
[----:B------:R-:W-:-:S03]  /*2a70*/  IMAD.MOV.U32 R12, RZ, RZ, R14 ;  /* 0x000000ffff0c7224 */ /* 0x000fc600078e000e */
[----:B------:R-:W-:-:S03]  /*2a80*/  LOP3.LUT R13, R13, 0x800fffff, R15, 0xf8, !PT ;  /* 0x800fffff0d0d7812 */ /* 0x000fc600078ef80f */
[----:B------:R-:W-:-:S03]  /*2a90*/  DFMA R34, R36, -R18, 1 ;  /* 0x3ff000002422742b */ /* 0x000fc60000000812 */
[----:B------:R-:W-:-:S05]  /*2aa0*/  @!P2 DFMA R12, R12, 2, -R38 ;  /* 0x400000000c0ca82b */ /* 0x000fca0000000826 */
[----:B------:R-:W-:-:S05]  /*2ab0*/  DFMA R34, R36, R34, R36 ;  /* 0x000000222422722b */ /* 0x000fca0000000024 */
[----:B------:R-:W-:-:S03]  /*2ac0*/  @!P2 LOP3.LUT R7, R13, 0x7ff00000, RZ, 0xc0, !PT ;  /* 0x7ff000000d07a812 */ /* 0x000fc600078ec0ff */
[----:B------:R-:W-:Y:S02]  /*2ad0*/  DMUL R36, R34, R12 ;  /* 0x0000000c22247228 */ /* 0x000fe40000000000 */
[----:B------:R-:W-:-:S05]  /*2ae0*/  VIADD R41, R7, 0xffffffff ;  /* 0xffffffff07297836 */ /* 0x000fca0000000000 */
[----:B------:R-:W-:Y:S01]  /*2af0*/  ISETP.GT.U32.AND P0, PT, R41, 0x7feffffe, PT ;  /* 0x7feffffe2900780c */ /* 0x000fe20003f04070 */
[----:B------:R-:W-:-:S03]  /*2b00*/  DFMA R38, R36, -R18, R12 ;  /* 0x800000122426722b */ /* 0x000fc6000000000c */
[----:B------:R-:W-:-:S05]  /*2b10*/  ISETP.GT.U32.OR P0, PT, R42, 0x7feffffe, P0 ;  /* 0x7feffffe2a00780c */ /* 0x000fca0000704470 */
[----:B------:R-:W-:-:S08]  /*2b20*/  DFMA R38, R34, R38, R36 ;  /* 0x000000262226722b */ /* 0x000fd00000000024 */
[----:B------:R-:W-:Y:S05]  /*2b30*/  @P0 BRA `(.L_x_30) ;  /* 0x00000000006c0947 */ /* 0x000fea0003800000 */
[----:B------:R-:W-:-:S04]  /*2b40*/  LOP3.LUT R14, R17, 0x7ff00000, RZ, 0xc0, !PT ;  /* 0x7ff00000110e7812 */ /* 0x000fc800078ec0ff */
[CC--:B------:R-:W-:Y:S02]  /*2b50*/  VIADDMNMX R7, R3.reuse, -R14.reuse, 0xb9600000, !PT ;  /* 0xb960000003077446 */ /* 0x0c0fe4000780090e */
[----:B------:R-:W-:Y:S02]  /*2b60*/  ISETP.GE.U32.AND P0, PT, R3, R14, PT ;  /* 0x0000000e0300720c */ /* 0x000fe40003f06070 */
[----:B------:R-:W-:Y:S02]  /*2b70*/  VIMNMX R3, PT, PT, R7, 0x46a00000, PT ;  /* 0x46a0000007037848 */ /* 0x000fe40003fe0100 */
[----:B------:R-:W-:-:S05]  /*2b80*/  SEL R6, R6, 0x63400000, !P0 ;  /* 0x6340000006067807 */ /* 0x000fca0004000000 */
[----:B------:R-:W-:Y:S02]  /*2b90*/  IMAD.IADD R3, R3, 0x1, -R6 ;  /* 0x0000000103037824 */ /* 0x000fe400078e0a06 */
[----:B------:R-:W-:Y:S02]  /*2ba0*/  IMAD.MOV.U32 R6, RZ, RZ, RZ ;  /* 0x000000ffff067224 */ /* 0x000fe400078e00ff */
[----:B------:R-:W-:-:S06]  /*2bb0*/  VIADD R7, R3, 0x7fe00000 ;  /* 0x7fe0000003077836 */ /* 0x000fcc0000000000 */
[----:B------:R-:W-:-:S10]  /*2bc0*/  DMUL R34, R38, R6 ;  /* 0x0000000626227228 */ /* 0x000fd40000000000 */
[----:B------:R-:W-:-:S13]  /*2bd0*/  FSETP.GTU.AND P0, PT, |R35|, 1.469367938527859385e-39, PT ;  /* 0x001000002300780b */ /* 0x000fda0003f0c200 */
[----:B------:R-:W-:Y:S05]  /*2be0*/  @P0 BRA `(.L_x_31) ;  /* 0x0000000000940947 */ /* 0x000fea0003800000 */
[----:B------:R-:W-:-:S06]  /*2bf0*/  DFMA R12, R38, -R18, R12 ;  /* 0x80000012260c722b */ /* 0x000fcc000000000c */
[----:B------:R-:W-:-:S04]  /*2c00*/  IMAD.MOV.U32 R12, RZ, RZ, RZ ;  /* 0x000000ffff0c7224 */ /* 0x000fc800078e00ff */
[C---:B------:R-:W-:Y:S02]  /*2c10*/  FSETP.NEU.AND P0, PT, R13.reuse, RZ, PT ;  /* 0x000000ff0d00720b */ /* 0x040fe40003f0d000 */
[----:B------:R-:W-:-:S04]  /*2c20*/  LOP3.LUT R17, R13, 0x80000000, R17, 0x48, !PT ;  /* 0x800000000d117812 */ /* 0x000fc800078e4811 */
[----:B------:R-:W-:-:S07]  /*2c30*/  LOP3.LUT R13, R17, R7, RZ, 0xfc, !PT ;  /* 0x00000007110d7212 */ /* 0x000fce00078efcff */
[----:B------:R-:W-:Y:S05]  /*2c40*/  @!P0 BRA `(.L_x_31) ;  /* 0x00000000007c8947 */ /* 0x000fea0003800000 */
[----:B------:R-:W-:Y:S01]  /*2c50*/  IMAD.MOV R7, RZ, RZ, -R3 ;  /* 0x000000ffff077224 */ /* 0x000fe200078e0a03 */
[----:B------:R-:W-:Y:S01]  /*2c60*/  DMUL.RP R12, R38, R12 ;  /* 0x0000000c260c7228 */ /* 0x000fe20000008000 */
[----:B------:R-:W-:Y:S01]  /*2c70*/  IMAD.MOV.U32 R6, RZ, RZ, RZ ;  /* 0x000000ffff067224 */ /* 0x000fe200078e00ff */
[----:B------:R-:W-:-:S05]  /*2c80*/  IADD3 R3, PT, PT, -R3, -0x43300000, RZ ;  /* 0xbcd0000003037810 */ /* 0x000fca0007ffe1ff */
[----:B------:R-:W-:-:S03]  /*2c90*/  DFMA R6, R34, -R6, R38 ;  /* 0x800000062206722b */ /* 0x000fc60000000026 */
[----:B------:R-:W-:-:S07]  /*2ca0*/  LOP3.LUT R17, R13, R17, RZ, 0x3c, !PT ;  /* 0x000000110d117212 */ /* 0x000fce00078e3cff */
[----:B------:R-:W-:-:S04]  /*2cb0*/  FSETP.NEU.AND P0, PT, |R7|, R3, PT ;  /* 0x000000030700720b */ /* 0x000fc80003f0d200 */
[----:B------:R-:W-:Y:S02]  /*2cc0*/  FSEL R34, R12, R34, !P0 ;  /* 0x000000220c227208 */ /* 0x000fe40004000000 */
[----:B------:R-:W-:Y:S01]  /*2cd0*/  FSEL R35, R17, R35, !P0 ;  /* 0x0000002311237208 */ /* 0x000fe20004000000 */
[----:B------:R-:W-:Y:S06]  /*2ce0*/  BRA `(.L_x_31) ;  /* 0x0000000000547947 */ /* 0x000fec0003800000 */
.L_x_30:
[----:B------:R-:W-:-:S14]  /*2cf0*/  DSETP.NAN.AND P0, PT, R14, R14, PT ;  /* 0x0000000e0e00722a */ /* 0x000fdc0003f08000 */
[----:B------:R-:W-:Y:S05]  /*2d00*/  @P0 BRA `(.L_x_32) ;  /* 0x0000000000440947 */ /* 0x000fea0003800000 */
[----:B------:R-:W-:-:S14]  /*2d10*/  DSETP.NAN.AND P0, PT, R16, R16, PT ;  /* 0x000000101000722a */ /* 0x000fdc0003f08000 */
[----:B------:R-:W-:Y:S05]  /*2d20*/  @P0 BRA `(.L_x_33) ;  /* 0x0000000000300947 */ /* 0x000fea0003800000 */
[----:B------:R-:W-:Y:S01]  /*2d30*/  ISETP.NE.AND P0, PT, R7, R40, PT ;  /* 0x000000280700720c */ /* 0x000fe20003f05270 */
[----:B------:R-:W-:Y:S02]  /*2d40*/  IMAD.MOV.U32 R34, RZ, RZ, 0x0 ;  /* 0x00000000ff227424 */ /* 0x000fe400078e00ff */
[----:B------:R-:W-:-:S10]  /*2d50*/  IMAD.MOV.U32 R35, RZ, RZ, -0x80000 ;  /* 0xfff80000ff237424 */ /* 0x000fd400078e00ff */
[----:B------:R-:W-:Y:S05]  /*2d60*/  @!P0 BRA `(.L_x_31) ;  /* 0x0000000000348947 */ /* 0x000fea0003800000 */
[----:B------:R-:W-:Y:S02]  /*2d70*/  ISETP.NE.AND P0, PT, R7, 0x7ff00000, PT ;  /* 0x7ff000000700780c */ /* 0x000fe40003f05270 */
[----:B------:R-:W-:Y:S02]  /*2d80*/  LOP3.LUT R35, R15, 0x80000000, R17, 0x48, !PT ;  /* 0x800000000f237812 */ /* 0x000fe400078e4811 */
[----:B------:R-:W-:-:S13]  /*2d90*/  ISETP.EQ.OR P0, PT, R40, RZ, !P0 ;  /* 0x000000ff2800720c */ /* 0x000fda0004702670 */
[----:B------:R-:W-:Y:S01]  /*2da0*/  @P0 LOP3.LUT R3, R35, 0x7ff00000, RZ, 0xfc, !PT ;  /* 0x7ff0000023030812 */ /* 0x000fe200078efcff */
[----:B------:R-:W-:Y:S02]  /*2db0*/  @!P0 IMAD.MOV.U32 R34, RZ, RZ, RZ ;  /* 0x000000ffff228224 */ /* 0x000fe400078e00ff */
[----:B------:R-:W-:Y:S02]  /*2dc0*/  @P0 IMAD.MOV.U32 R34, RZ, RZ, RZ ;  /* 0x000000ffff220224 */ /* 0x000fe400078e00ff */
[----:B------:R-:W-:Y:S01]  /*2dd0*/  @P0 IMAD.MOV.U32 R35, RZ, RZ, R3 ;  /* 0x000000ffff230224 */ /* 0x000fe200078e0003 */
[----:B------:R-:W-:Y:S06]  /*2de0*/  BRA `(.L_x_31) ;  /* 0x0000000000147947 */ /* 0x000fec0003800000 */
.L_x_33:
[----:B------:R-:W-:Y:S01]  /*2df0*/  LOP3.LUT R35, R17, 0x80000, RZ, 0xfc, !PT ;  /* 0x0008000011237812 */ /* 0x000fe200078efcff */
[----:B------:R-:W-:Y:S01]  /*2e00*/  IMAD.MOV.U32 R34, RZ, RZ, R16 ;  /* 0x000000ffff227224 */ /* 0x000fe200078e0010 */
[----:B------:R-:W-:Y:S06]  /*2e10*/  BRA `(.L_x_31) ;  /* 0x0000000000087947 */ /* 0x000fec0003800000 */
.L_x_32:
[----:B------:R-:W-:Y:S01]  /*2e20*/  LOP3.LUT R35, R15, 0x80000, RZ, 0xfc, !PT ;  /* 0x000800000f237812 */ /* 0x000fe200078efcff */
[----:B------:R-:W-:-:S07]  /*2e30*/  IMAD.MOV.U32 R34, RZ, RZ, R14 ;  /* 0x000000ffff227224 */ /* 0x000fce00078e000e */
.L_x_31:
[----:B------:R-:W-:Y:S05]  /*2e40*/  BSYNC.RECONVERGENT B1 ;  /* 0x0000000000017941 */ /* 0x000fea0003800200 */
.L_x_29:
[----:B------:R-:W-:-:S04]  /*2e50*/  IMAD.MOV.U32 R3, RZ, RZ, 0x0 ;  /* 0x00000000ff037424 */ /* 0x000fc800078e00ff */
[----:B------:R-:W-:Y:S05]  /*2e60*/  RET.REL.NODEC R2 `(_Z15hologram_kernelPKdS0_S0_S0_S0_iP7double2iidd) ;  /* 0xffffffd002647950 */ /* 0x000fea0003c3ffff */
        .weak           $__internal_1_$__cuda_sm20_drsqrt_f64_slowpath_v2
        .type           $__internal_1_$__cuda_sm20_drsqrt_f64_slowpath_v2,@function
        .size           $__internal_1_$__cuda_sm20_drsqrt_f64_slowpath_v2,($__internal_2_$__cuda_sm20_dsqrt_rn_f64_mediumpath_v1 - $__internal_1_$__cuda_sm20_drsqrt_f64_slowpath_v2)
$__internal_1_$__cuda_sm20_drsqrt_f64_slowpath_v2:
[----:B------:R-:W-:Y:S01]  /*2e70*/  DSETP.NEU.AND P0, PT, R12, RZ, PT ;  /* 0x000000ff0c00722a */ /* 0x000fe20003f0d000 */
[----:B------:R-:W-:Y:S01]  /*2e80*/  BSSY.RECONVERGENT B2, `(.L_x_34) ;  /* 0x000001c000027945 */ /* 0x000fe20003800200 */
[----:B------:R-:W-:-:S12]  /*2e90*/  LOP3.LUT R16, R13, 0x80000000, RZ, 0xc0, !PT ;  /* 0x800000000d107812 */ /* 0x000fd800078ec0ff */
[----:B------:R-:W-:Y:S05]  /*2ea0*/  @!P0 BRA `(.L_x_35) ;  /* 0x00000000005c8947 */ /* 0x000fea0003800000 */
[----:B------:R-:W-:-:S14]  /*2eb0*/  DSETP.GTU.AND P0, PT, |R12|, +INF , PT ;  /* 0x7ff000000c00742a */ /* 0x000fdc0003f0c200 */
[----:B------:R-:W-:Y:S05]  /*2ec0*/  @P0 BRA `(.L_x_36) ;  /* 0x00000000004c0947 */ /* 0x000fea0003800000 */
[----:B------:R-:W-:-:S13]  /*2ed0*/  ISETP.NE.AND P0, PT, R16, RZ, PT ;  /* 0x000000ff1000720c */ /* 0x000fda0003f05270 */
[----:B------:R-:W-:Y:S02]  /*2ee0*/  @P0 IMAD.MOV.U32 R16, RZ, RZ, 0x0 ;  /* 0x00000000ff100424 */ /* 0x000fe400078e00ff */
[----:B------:R-:W-:Y:S01]  /*2ef0*/  @P0 IMAD.MOV.U32 R17, RZ, RZ, -0x80000 ;  /* 0xfff80000ff110424 */ /* 0x000fe200078e00ff */
[----:B------:R-:W-:Y:S06]  /*2f00*/  @P0 BRA `(.L_x_37) ;  /* 0x00000000004c0947 */ /* 0x000fec0003800000 */
[----:B------:R-:W-:-:S14]  /*2f10*/  DSETP.NEU.AND P0, PT, |R12|, +INF , PT ;  /* 0x7ff000000c00742a */ /* 0x000fdc0003f0d200 */
[----:B------:R-:W-:Y:S01]  /*2f20*/  @!P0 CS2R R16, SRZ ;  /* 0x0000000000108805 */ /* 0x000fe2000001ff00 */
[----:B------:R-:W-:Y:S06]  /*2f30*/  @!P0 BRA `(.L_x_37) ;  /* 0x0000000000408947 */ /* 0x000fec0003800000 */
[----:B------:R-:W-:Y:S01]  /*2f40*/  DMUL R12, R12, 1.80143985094819840000e+16 ;  /* 0x435000000c0c7828 */ /* 0x000fe20000000000 */
[----:B------:R-:W-:Y:S02]  /*2f50*/  IMAD.MOV.U32 R16, RZ, RZ, RZ ;  /* 0x000000ffff107224 */ /* 0x000fe400078e00ff */
[----:B------:R-:W-:Y:S02]  /*2f60*/  IMAD.MOV.U32 R20, RZ, RZ, 0x0 ;  /* 0x00000000ff147424 */ /* 0x000fe400078e00ff */
[----:B------:R-:W-:Y:S01]  /*2f70*/  IMAD.MOV.U32 R21, RZ, RZ, 0x3fd80000 ;  /* 0x3fd80000ff157424 */ /* 0x000fe200078e00ff */
[----:B------:R-:W0:Y:S02]  /*2f80*/  MUFU.RSQ64H R17, R13 ;  /* 0x0000000d00117308 */ /* 0x000e240000001c00 */
[----:B0-----:R-:W-:-:S08]  /*2f90*/  DMUL R18, R16, R16 ;  /* 0x0000001010127228 */ /* 0x001fd00000000000 */
[----:B------:R-:W-:-:S08]  /*2fa0*/  DFMA R18, R12, -R18, 1 ;  /* 0x3ff000000c12742b */ /* 0x000fd00000000812 */
[----:B------:R-:W-:Y:S02]  /*2fb0*/  DFMA R20, R18, R20, 0.5 ;  /* 0x3fe000001214742b */ /* 0x000fe40000000014 */
[----:B------:R-:W-:-:S08]  /*2fc0*/  DMUL R18, R16, R18 ;  /* 0x0000001210127228 */ /* 0x000fd00000000000 */
[----:B------:R-:W-:-:S08]  /*2fd0*/  DFMA R16, R20, R18, R16 ;  /* 0x000000121410722b */ /* 0x000fd00000000010 */
[----:B------:R-:W-:Y:S01]  /*2fe0*/  DMUL R16, R16, 134217728 ;  /* 0x41a0000010107828 */ /* 0x000fe20000000000 */
[----:B------:R-:W-:Y:S10]  /*2ff0*/  BRA `(.L_x_37) ;  /* 0x0000000000107947 */ /* 0x000ff40003800000 */
.L_x_36:
[----:B------:R-:W-:Y:S01]  /*3000*/  DADD R16, R12, R12 ;  /* 0x000000000c107229 */ /* 0x000fe2000000000c */
[----:B------:R-:W-:Y:S10]  /*3010*/  BRA `(.L_x_37) ;  /* 0x0000000000087947 */ /* 0x000ff40003800000 */
.L_x_35:
[----:B------:R-:W-:Y:S01]  /*3020*/  LOP3.LUT R17, R16, 0x7ff00000, RZ, 0xfc, !PT ;  /* 0x7ff0000010117812 */ /* 0x000fe200078efcff */
[----:B------:R-:W-:-:S07]  /*3030*/  IMAD.MOV.U32 R16, RZ, RZ, RZ ;  /* 0x000000ffff107224 */ /* 0x000fce00078e00ff */
.L_x_37:
[----:B------:R-:W-:Y:S05]  /*3040*/  BSYNC.RECONVERGENT B2 ;  /* 0x0000000000027941 */ /* 0x000fea0003800200 */
.L_x_34:
[----:B------:R-:W-:-:S04]  /*3050*/  IMAD.MOV.U32 R15, RZ, RZ, 0x0 ;  /* 0x00000000ff0f7424 */ /* 0x000fc800078e00ff */
[----:B------:R-:W-:Y:S05]  /*3060*/  RET.REL.NODEC R14 `(_Z15hologram_kernelPKdS0_S0_S0_S0_iP7double2iidd) ;  /* 0xffffffcc0ee47950 */ /* 0x000fea0003c3ffff */
        .weak           $__internal_2_$__cuda_sm20_dsqrt_rn_f64_mediumpath_v1
        .type           $__internal_2_$__cuda_sm20_dsqrt_rn_f64_mediumpath_v1,@function
        .size           $__internal_2_$__cuda_sm20_dsqrt_rn_f64_mediumpath_v1,($_Z15hologram_kernelPKdS0_S0_S0_S0_iP7double2iidd$__internal_trig_reduction_slowpathd - $__internal_2_$__cuda_sm20_dsqrt_rn_f64_mediumpath_v1)
$__internal_2_$__cuda_sm20_dsqrt_rn_f64_mediumpath_v1:
[----:B------:R-:W-:Y:S01]  /*3070*/  ISETP.GE.U32.AND P0, PT, R4, -0x3400000, PT ;  /* 0xfcc000000400780c */ /* 0x000fe20003f06070 */
[----:B------:R-:W-:Y:S01]  /*3080*/  BSSY.RECONVERGENT B1, `(.L_x_38) ;  /* 0x0000028000017945 */ /* 0x000fe20003800200 */
[----:B------:R-:W-:Y:S02]  /*3090*/  IMAD.MOV.U32 R13, RZ, RZ, R7 ;  /* 0x000000ffff0d7224 */ /* 0x000fe400078e0007 */
[----:B------:R-:W-:Y:S02]  /*30a0*/  IMAD.MOV.U32 R4, RZ, RZ, R16 ;  /* 0x000000ffff047224 */ /* 0x000fe400078e0010 */
[----:B------:R-:W-:Y:S02]  /*30b0*/  IMAD.MOV.U32 R5, RZ, RZ, R17 ;  /* 0x000000ffff057224 */ /* 0x000fe400078e0011 */
[----:B------:R-:W-:Y:S02]  /*30c0*/  IMAD.MOV.U32 R6, RZ, RZ, R22 ;  /* 0x000000ffff067224 */ /* 0x000fe400078e0016 */
[----:B------:R-:W-:-:S03]  /*30d0*/  IMAD.MOV.U32 R7, RZ, RZ, R23 ;  /* 0x000000ffff077224 */ /* 0x000fc600078e0017 */
[----:B------:R-:W-:Y:S05]  /*30e0*/  @!P0 BRA `(.L_x_39) ;  /* 0x0000000000208947 */ /* 0x000fea0003800000 */
[----:B------:R-:W-:-:S10]  /*30f0*/  DFMA.RM R4, R4, R12, R14 ;  /* 0x0000000c0404722b */ /* 0x000fd4000000400e */
[----:B------:R-:W-:-:S05]  /*3100*/  IADD3 R12, P0, PT, R4, 0x1, RZ ;  /* 0x00000001040c7810 */ /* 0x000fca0007f1e0ff */
[----:B------:R-:W-:-:S06]  /*3110*/  IMAD.X R13, RZ, RZ, R5, P0 ;  /* 0x000000ffff0d7224 */ /* 0x000fcc00000e0605 */
[----:B------:R-:W-:-:S08]  /*3120*/  DFMA.RP R6, -R4, R12, R6 ;  /* 0x0000000c0406722b */ /* 0x000fd00000008106 */
[----:B------:R-:W-:-:S06]  /*3130*/  DSETP.GT.AND P0, PT, R6, RZ, PT ;  /* 0x000000ff0600722a */ /* 0x000fcc0003f04000 */
[----:B------:R-:W-:Y:S02]  /*3140*/  FSEL R4, R12, R4, P0 ;  /* 0x000000040c047208 */ /* 0x000fe40000000000 */
[----:B------:R-:W-:Y:S01]  /*3150*/  FSEL R5, R13, R5, P0 ;  /* 0x000000050d057208 */ /* 0x000fe20000000000 */
[----:B------:R-:W-:Y:S06]  /*3160*/  BRA `(.L_x_40) ;  /* 0x0000000000647947 */ /* 0x000fec0003800000 */
.L_x_39:
[----:B------:R-:W-:-:S14]  /*3170*/  DSETP.NE.AND P0, PT, R6, RZ, PT ;  /* 0x000000ff0600722a */ /* 0x000fdc0003f05000 */
[----:B------:R-:W-:Y:S05]  /*3180*/  @!P0 BRA `(.L_x_41) ;  /* 0x0000000000588947 */ /* 0x000fea0003800000 */
[----:B------:R-:W-:-:S13]  /*3190*/  ISETP.GE.AND P0, PT, R7, RZ, PT ;  /* 0x000000ff0700720c */ /* 0x000fda0003f06270 */
[----:B------:R-:W-:Y:S02]  /*31a0*/  @!P0 IMAD.MOV.U32 R4, RZ, RZ, 0x0 ;  /* 0x00000000ff048424 */ /* 0x000fe400078e00ff */
[----:B------:R-:W-:Y:S01]  /*31b0*/  @!P0 IMAD.MOV.U32 R5, RZ, RZ, -0x80000 ;  /* 0xfff80000ff058424 */ /* 0x000fe200078e00ff */
[----:B------:R-:W-:Y:S06]  /*31c0*/  @!P0 BRA `(.L_x_40) ;  /* 0x00000000004c8947 */ /* 0x000fec0003800000 */
[----:B------:R-:W-:-:S13]  /*31d0*/  ISETP.GT.AND P0, PT, R7, 0x7fefffff, PT ;  /* 0x7fefffff0700780c */ /* 0x000fda0003f04270 */
[----:B------:R-:W-:Y:S05]  /*31e0*/  @P0 BRA `(.L_x_41) ;  /* 0x0000000000400947 */ /* 0x000fea0003800000 */
[----:B------:R-:W-:Y:S01]  /*31f0*/  DMUL R4, R6, 8.11296384146066816958e+31 ;  /* 0x4690000006047828 */ /* 0x000fe20000000000 */
[----:B------:R-:W-:Y:S02]  /*3200*/  IMAD.MOV.U32 R14, RZ, RZ, 0x0 ;  /* 0x00000000ff0e7424 */ /* 0x000fe400078e00ff */
[----:B------:R-:W-:Y:S02]  /*3210*/  IMAD.MOV.U32 R6, RZ, RZ, RZ ;  /* 0x000000ffff067224 */ /* 0x000fe400078e00ff */
[----:B------:R-:W-:Y:S01]  /*3220*/  IMAD.MOV.U32 R15, RZ, RZ, 0x3fd80000 ;  /* 0x3fd80000ff0f7424 */ /* 0x000fe200078e00ff */
[----:B------:R-:W0:Y:S03]  /*3230*/  MUFU.RSQ64H R7, R5 ;  /* 0x0000000500077308 */ /* 0x000e260000001c00 */
[----:B0-----:R-:W-:-:S08]  /*3240*/  DMUL R12, R6, R6 ;  /* 0x00000006060c7228 */ /* 0x001fd00000000000 */
[----:B------:R-:W-:-:S08]  /*3250*/  DFMA R12, R4, -R12, 1 ;  /* 0x3ff00000040c742b */ /* 0x000fd0000000080c */
[----:B------:R-:W-:Y:S02]  /*3260*/  DFMA R14, R12, R14, 0.5 ;  /* 0x3fe000000c0e742b */ /* 0x000fe4000000000e */
[----:B------:R-:W-:-:S08]  /*3270*/  DMUL R12, R6, R12 ;  /* 0x0000000c060c7228 */ /* 0x000fd00000000000 */
[----:B------:R-:W-:-:S08]  /*3280*/  DFMA R12, R14, R12, R6 ;  /* 0x0000000c0e0c722b */ /* 0x000fd00000000006 */
[----:B------:R-:W-:Y:S02]  /*3290*/  DMUL R6, R4, R12 ;  /* 0x0000000c04067228 */ /* 0x000fe40000000000 */
[----:B------:R-:W-:-:S06]  /*32a0*/  VIADD R13, R13, 0xfff00000 ;  /* 0xfff000000d0d7836 */ /* 0x000fcc0000000000 */
[----:B------:R-:W-:-:S08]  /*32b0*/  DFMA R14, R6, -R6, R4 ;  /* 0x80000006060e722b */ /* 0x000fd00000000004 */
[----:B------:R-:W-:-:S10]  /*32c0*/  DFMA R4, R12, R14, R6 ;  /* 0x0000000e0c04722b */ /* 0x000fd40000000006 */
[----:B------:R-:W-:Y:S01]  /*32d0*/  VIADD R5, R5, 0xfcb00000 ;  /* 0xfcb0000005057836 */ /* 0x000fe20000000000 */
[----:B------:R-:W-:Y:S06]  /*32e0*/  BRA `(.L_x_40) ;  /* 0x0000000000047947 */ /* 0x000fec0003800000 */
.L_x_41:
[----:B------:R-:W-:-:S11]  /*32f0*/  DADD R4, R6, R6 ;  /* 0x0000000006047229 */ /* 0x000fd60000000006 */
.L_x_40:
[----:B------:R-:W-:Y:S05]  /*3300*/  BSYNC.RECONVERGENT B1 ;  /* 0x0000000000017941 */ /* 0x000fea0003800200 */
.L_x_38:
[----:B------:R-:W-:Y:S02]  /*3310*/  IMAD.MOV.U32 R3, RZ, RZ, 0x0 ;  /* 0x00000000ff037424 */ /* 0x000fe400078e00ff */
[----:B------:R-:W-:Y:S02]  /*3320*/  IMAD.MOV.U32 R28, RZ, RZ, R4 ;  /* 0x000000ffff1c7224 */ /* 0x000fe400078e0004 */
[----:B------:R-:W-:Y:S01]  /*3330*/  IMAD.MOV.U32 R29, RZ, RZ, R5 ;  /* 0x000000ffff1d7224 */ /* 0x000fe200078e0005 */
[----:B------:R-:W-:Y:S06]  /*3340*/  RET.REL.NODEC R2 `(_Z15hologram_kernelPKdS0_S0_S0_S0_iP7double2iidd) ;  /* 0xffffffcc022c7950 */ /* 0x000fec0003c3ffff */
        .type           $_Z15hologram_kernelPKdS0_S0_S0_S0_iP7double2iidd$__internal_trig_reduction_slowpathd,@function
        .size           $_Z15hologram_kernelPKdS0_S0_S0_S0_iP7double2iidd$__internal_trig_reduction_slowpathd,(.L_x_53 - $_Z15hologram_kernelPKdS0_S0_S0_S0_iP7double2iidd$__internal_trig_reduction_slowpathd)
$_Z15hologram_kernelPKdS0_S0_S0_S0_iP7double2iidd$__internal_trig_reduction_slowpathd:
[--C-:B------:R-:W-:Y:S01]  /*3350*/  SHF.R.U32.HI R12, RZ, 0x14, R13.reuse ;  /* 0x00000014ff0c7819 */ /* 0x100fe2000001160d */
[----:B------:R-:W-:Y:S02]  /*3360*/  IMAD.MOV.U32 R36, RZ, RZ, R18 ;  /* 0x000000ffff247224 */ /* 0x000fe400078e0012 */
[----:B------:R-:W-:Y:S01]  /*3370*/  IMAD.MOV.U32 R37, RZ, RZ, R13 ;  /* 0x000000ffff257224 */ /* 0x000fe200078e000d */
[----:B------:R-:W-:Y:S01]  /*3380*/  LOP3.LUT R15, R12, 0x7ff, RZ, 0xc0, !PT ;  /* 0x000007ff0c0f7812 */ /* 0x000fe200078ec0ff */
[----:B------:R-:W-:-:S03]  /*3390*/  IMAD.MOV.U32 R14, RZ, RZ, RZ ;  /* 0x000000ffff0e7224 */ /* 0x000fc600078e00ff */
[----:B------:R-:W-:-:S13]  /*33a0*/  ISETP.NE.AND P0, PT, R15, 0x7ff, PT ;  /* 0x000007ff0f00780c */ /* 0x000fda0003f05270 */
[----:B------:R-:W-:Y:S05]  /*33b0*/  @!P0 BRA `(.L_x_42) ;  /* 0x0000000800488947 */ /* 0x000fea0003800000 */
[----:B------:R-:W-:Y:S01]  /*33c0*/  VIADD R15, R15, 0xfffffc00 ;  /* 0xfffffc000f0f7836 */ /* 0x000fe20000000000 */
[----:B------:R-:W-:Y:S01]  /*33d0*/  BSSY.RECONVERGENT B3, `(.L_x_43) ;  /* 0x000002f000037945 */ /* 0x000fe20003800200 */
[----:B------:R-:W-:-:S03]  /*33e0*/  CS2R R18, SRZ ;  /* 0x0000000000127805 */ /* 0x000fc6000001ff00 */
[----:B------:R-:W-:Y:S02]  /*33f0*/  SHF.R.U32.HI R14, RZ, 0x6, R15 ;  /* 0x00000006ff0e7819 */ /* 0x000fe4000001160f */
[----:B------:R-:W-:Y:S02]  /*3400*/  ISETP.GE.U32.AND P0, PT, R15, 0x80, PT ;  /* 0x000000800f00780c */ /* 0x000fe40003f06070 */
[C---:B------:R-:W-:Y:S02]  /*3410*/  IADD3 R15, PT, PT, -R14.reuse, 0x13, RZ ;  /* 0x000000130e0f7810 */ /* 0x040fe40007ffe1ff */
[----:B------:R-:W-:Y:S02]  /*3420*/  IADD3 R43, PT, PT, -R14, 0xf, RZ ;  /* 0x0000000f0e2b7810 */ /* 0x000fe40007ffe1ff */
[----:B------:R-:W-:-:S04]  /*3430*/  SEL R15, R15, 0x12, P0 ;  /* 0x000000120f0f7807 */ /* 0x000fc80000000000 */
[----:B------:R-:W-:-:S13]  /*3440*/  ISETP.GE.AND P0, PT, R43, R15, PT ;  /* 0x0000000f2b00720c */ /* 0x000fda0003f06270 */
[----:B------:R-:W-:Y:S05]  /*3450*/  @P0 BRA `(.L_x_44) ;  /* 0x0000000000980947 */ /* 0x000fea0003800000 */
[----:B------:R-:W0:Y:S01]  /*3460*/  LDC.64 R16, c[0x0][0x358] ;  /* 0x0000d600ff107b82 */ /* 0x000e220000000a00 */
[C---:B------:R-:W-:Y:S01]  /*3470*/  SHF.L.U64.HI R39, R36.reuse, 0xb, R37 ;  /* 0x0000000b24277819 */ /* 0x040fe20000010225 */
[----:B------:R-:W-:Y:S01]  /*3480*/  BSSY.RECONVERGENT B4, `(.L_x_45) ;  /* 0x0000022000047945 */ /* 0x000fe20003800200 */
[----:B------:R-:W-:Y:S01]  /*3490*/  IMAD.SHL.U32 R41, R36, 0x800, RZ ;  /* 0x0000080024297824 */ /* 0x000fe200078e00ff */
[----:B------:R-:W-:Y:S01]  /*34a0*/  IADD3 R40, PT, PT, RZ, -R14, -R15 ;  /* 0x8000000eff287210 */ /* 0x000fe20007ffe80f */
[----:B------:R-:W-:Y:S01]  /*34b0*/  IMAD.MOV.U32 R38, RZ, RZ, RZ ;  /* 0x000000ffff267224 */ /* 0x000fe200078e00ff */
[----:B------:R-:W-:Y:S02]  /*34c0*/  CS2R R18, SRZ ;  /* 0x0000000000127805 */ /* 0x000fe4000001ff00 */
[----:B------:R-:W-:-:S07]  /*34d0*/  LOP3.LUT R39, R39, 0x80000000, RZ, 0xfc, !PT ;  /* 0x8000000027277812 */ /* 0x000fce00078efcff */
.L_x_46:
[----:B------:R-:W1:Y:S01]  /*34e0*/  LDC.64 R36, c[0x4][RZ] ;  /* 0x01000000ff247b82 */ /* 0x000e620000000a00 */
[----:B0-----:R-:W-:Y:S02]  /*34f0*/  R2UR UR6, R16 ;  /* 0x00000000100672ca */ /* 0x001fe400000e0000 */
[----:B------:R-:W-:Y:S01]  /*3500*/  R2UR UR7, R17 ;  /* 0x00000000110772ca */ /* 0x000fe200000e0000 */
[----:B-1----:R-:W-:-:S12]  /*3510*/  IMAD.WIDE R36, R43, 0x8, R36 ;  /* 0x000000082b247825 */ /* 0x002fd800078e0224 */
[----:B------:R-:W2:Y:S01]  /*3520*/  LDG.E.64.CONSTANT R36, desc[UR6][R36.64] ;  /* 0x0000000624247981 */ /* 0x000ea2000c1e9b00 */
[----:B------:R-:W-:Y:S02]  /*3530*/  VIADD R40, R40, 0x1 ;  /* 0x0000000128287836 */ /* 0x000fe40000000000 */
[----:B------:R-:W-:Y:S02]  /*3540*/  VIADD R43, R43, 0x1 ;  /* 0x000000012b2b7836 */ /* 0x000fe40000000000 */
[----:B--2---:R-:W-:-:S04]  /*3550*/  IMAD.WIDE.U32 R18, P3, R36, R41, R18 ;  /* 0x0000002924127225 */ /* 0x004fc80007860012 */
[----:B------:R-:W-:Y:S02]  /*3560*/  IMAD R45, R36, R39, RZ ;  /* 0x00000027242d7224 */ /* 0x000fe400078e02ff */
[CC--:B------:R-:W-:Y:S02]  /*3570*/  IMAD R42, R37.reuse, R41.reuse, RZ ;  /* 0x00000029252a7224 */ /* 0x0c0fe400078e02ff */
[----:B------:R-:W-:Y:S01]  /*3580*/  IMAD.HI.U32 R44, R37, R41, RZ ;  /* 0x00000029252c7227 */ /* 0x000fe200078e00ff */
[----:B------:R-:W-:-:S03]  /*3590*/  IADD3 R19, P0, PT, R45, R19, RZ ;  /* 0x000000132d137210 */ /* 0x000fc60007f1e0ff */
[----:B------:R-:W-:Y:S01]  /*35a0*/  IMAD R45, R38, 0x8, R1 ;  /* 0x00000008262d7824 */ /* 0x000fe200078e0201 */
[----:B------:R-:W-:Y:S01]  /*35b0*/  IADD3 R19, P1, PT, R42, R19, RZ ;  /* 0x000000132a137210 */ /* 0x000fe20007f3e0ff */
[----:B------:R-:W-:-:S04]  /*35c0*/  IMAD.HI.U32 R42, R36, R39, RZ ;  /* 0x00000027242a7227 */ /* 0x000fc800078e00ff */
[----:B------:R-:W-:Y:S01]  /*35d0*/  IMAD.X R42, RZ, RZ, R42, P3 ;  /* 0x000000ffff2a7224 */ /* 0x000fe200018e062a */
[----:B------:R0:W-:Y:S01]  /*35e0*/  STL.64 [R45], R18 ;  /* 0x000000122d007387 */ /* 0x0001e20000100a00 */
[----:B------:R-:W-:-:S03]  /*35f0*/  IMAD.HI.U32 R36, R37, R39, RZ ;  /* 0x0000002725247227 */ /* 0x000fc600078e00ff */
[----:B------:R-:W-:Y:S01]  /*3600*/  IADD3.X R42, P0, PT, R44, R42, RZ, P0, !PT ;  /* 0x0000002a2c2a7210 */ /* 0x000fe2000071e4ff */
[----:B------:R-:W-:Y:S02]  /*3610*/  IMAD R37, R37, R39, RZ ;  /* 0x0000002725257224 */ /* 0x000fe400078e02ff */
[----:B------:R-:W-:Y:S02]  /*3620*/  VIADD R38, R38, 0x1 ;  /* 0x0000000126267836 */ /* 0x000fe40000000000 */
[----:B------:R-:W-:Y:S01]  /*3630*/  IMAD.X R36, RZ, RZ, R36, P0 ;  /* 0x000000ffff247224 */ /* 0x000fe200000e0624 */
[----:B------:R-:W-:Y:S02]  /*3640*/  ISETP.NE.AND P0, PT, R40, -0xf, PT ;  /* 0xfffffff12800780c */ /* 0x000fe40003f05270 */
[----:B------:R-:W-:-:S05]  /*3650*/  IADD3.X R42, P1, PT, R37, R42, RZ, P1, !PT ;  /* 0x0000002a252a7210 */ /* 0x000fca0000f3e4ff */
[----:B------:R-:W-:Y:S02]  /*3660*/  IMAD.X R37, RZ, RZ, R36, P1 ;  /* 0x000000ffff257224 */ /* 0x000fe400008e0624 */
[----:B0-----:R-:W-:Y:S02]  /*3670*/  IMAD.MOV.U32 R18, RZ, RZ, R42 ;  /* 0x000000ffff127224 */ /* 0x001fe400078e002a */
[----:B------:R-:W-:Y:S02]  /*3680*/  IMAD.MOV.U32 R19, RZ, RZ, R37 ;  /* 0x000000ffff137224 */ /* 0x000fe400078e0025 */
[----:B------:R-:W-:Y:S05]  /*3690*/  @P0 BRA `(.L_x_46) ;  /* 0xfffffffc00900947 */ /* 0x000fea000383ffff */
[----:B------:R-:W-:Y:S05]  /*36a0*/  BSYNC.RECONVERGENT B4 ;  /* 0x0000000000047941 */ /* 0x000fea0003800200 */
.L_x_45:
[----:B------:R-:W-:-:S07]  /*36b0*/  IMAD.MOV.U32 R43, RZ, RZ, R15 ;  /* 0x000000ffff2b7224 */ /* 0x000fce00078e000f */
.L_x_44:
[----:B------:R-:W-:Y:S05]  /*36c0*/  BSYNC.RECONVERGENT B3 ;  /* 0x0000000000037941 */ /* 0x000fea0003800200 */
.L_x_43:
[----:B------:R-:W-:Y:S01]  /*36d0*/  LOP3.LUT P0, R38, R12, 0x3f, RZ, 0xc0, !PT ;  /* 0x0000003f0c267812 */ /* 0x000fe2000780c0ff */
[----:B------:R-:W-:-:S04]  /*36e0*/  IMAD.IADD R14, R14, 0x1, R43 ;  /* 0x000000010e0e7824 */ /* 0x000fc800078e022b */
[----:B------:R-:W-:-:S05]  /*36f0*/  IMAD.U32 R42, R14, 0x8, R1 ;  /* 0x000000080e2a7824 */ /* 0x000fca00078e0001 */
[----:B------:R0:W-:Y:S04]  /*3700*/  STL.64 [R42+-0x78], R18 ;  /* 0xffff88122a007387 */ /* 0x0001e80000100a00 */
[----:B------:R-:W2:Y:S04]  /*3710*/  @P0 LDL.64 R40, [R1+0x8] ;  /* 0x0000080001280983 */ /* 0x000ea80000100a00 */
[----:B------:R-:W3:Y:S04]  /*3720*/  LDL.64 R16, [R1+0x10] ;  /* 0x0000100001107983 */ /* 0x000ee80000100a00 */
[----:B------:R-:W4:Y:S01]  /*3730*/  LDL.64 R14, [R1+0x18] ;  /* 0x00001800010e7983 */ /* 0x000f220000100a00 */
[----:B------:R-:W-:Y:S01]  /*3740*/  @P0 LOP3.LUT R12, R38, 0x3f, RZ, 0x3c, !PT ;  /* 0x0000003f260c0812 */ /* 0x000fe200078e3cff */
[----:B------:R-:W-:Y:S01]  /*3750*/  BSSY.RECONVERGENT B3, `(.L_x_47) ;  /* 0x0000034000037945 */ /* 0x000fe20003800200 */
[----:B--2---:R-:W-:-:S02]  /*3760*/  @P0 SHF.R.U64 R37, R40, 0x1, R41 ;  /* 0x0000000128250819 */ /* 0x004fc40000001229 */
[----:B------:R-:W-:Y:S02]  /*3770*/  @P0 SHF.R.U32.HI R39, RZ, 0x1, R41 ;  /* 0x00000001ff270819 */ /* 0x000fe40000011629 */
[C---:B---3--:R-:W-:Y:S02]  /*3780*/  @P0 SHF.L.U32 R41, R16.reuse, R38, RZ ;  /* 0x0000002610290219 */ /* 0x048fe400000006ff */
[----:B0-----:R-:W-:Y:S02]  /*3790*/  @P0 SHF.R.U64 R18, R37, R12, R39 ;  /* 0x0000000c25120219 */ /* 0x001fe40000001227 */
[--C-:B------:R-:W-:Y:S02]  /*37a0*/  @P0 SHF.R.U32.HI R45, RZ, 0x1, R17.reuse ;  /* 0x00000001ff2d0819 */ /* 0x100fe40000011611 */
[C-C-:B------:R-:W-:Y:S02]  /*37b0*/  @P0 SHF.R.U64 R43, R16.reuse, 0x1, R17.reuse ;  /* 0x00000001102b0819 */ /* 0x140fe40000001211 */
[----:B------:R-:W-:-:S02]  /*37c0*/  @P0 SHF.L.U64.HI R36, R16, R38, R17 ;  /* 0x0000002610240219 */ /* 0x000fc40000010211 */
[----:B------:R-:W-:Y:S02]  /*37d0*/  @P0 SHF.R.U32.HI R19, RZ, R12, R39 ;  /* 0x0000000cff130219 */ /* 0x000fe40000011627 */
[----:B------:R-:W-:Y:S02]  /*37e0*/  @P0 LOP3.LUT R16, R41, R18, RZ, 0xfc, !PT ;  /* 0x0000001229100212 */ /* 0x000fe400078efcff */
[----:B----4-:R-:W-:Y:S02]  /*37f0*/  @P0 SHF.L.U32 R37, R14, R38, RZ ;  /* 0x000000260e250219 */ /* 0x010fe400000006ff */
[----:B------:R-:W-:Y:S01]  /*3800*/  @P0 SHF.R.U64 R40, R43, R12, R45 ;  /* 0x0000000c2b280219 */ /* 0x000fe2000000122d */
[----:B------:R-:W-:Y:S01]  /*3810*/  IMAD.SHL.U32 R18, R16, 0x4, RZ ;  /* 0x0000000410127824 */ /* 0x000fe200078e00ff */
[----:B------:R-:W-:Y:S02]  /*3820*/  @P0 LOP3.LUT R17, R36, R19, RZ, 0xfc, !PT ;  /* 0x0000001324110212 */ /* 0x000fe400078efcff */
[----:B------:R-:W-:-:S02]  /*3830*/  @P0 SHF.L.U64.HI R19, R14, R38, R15 ;  /* 0x000000260e130219 */ /* 0x000fc4000001020f */
[----:B------:R-:W-:Y:S02]  /*3840*/  @P0 SHF.R.U32.HI R12, RZ, R12, R45 ;  /* 0x0000000cff0c0219 */ /* 0x000fe4000001162d */
[----:B------:R-:W-:Y:S02]  /*3850*/  @P0 LOP3.LUT R14, R37, R40, RZ, 0xfc, !PT ;  /* 0x00000028250e0212 */ /* 0x000fe400078efcff */
[----:B------:R-:W-:Y:S02]  /*3860*/  SHF.L.U64.HI R16, R16, 0x2, R17 ;  /* 0x0000000210107819 */ /* 0x000fe40000010211 */
[----:B------:R-:W-:Y:S02]  /*3870*/  @P0 LOP3.LUT R15, R19, R12, RZ, 0xfc, !PT ;  /* 0x0000000c130f0212 */ /* 0x000fe400078efcff */
[----:B------:R-:W-:Y:S02]  /*3880*/  SHF.L.W.U32.HI R17, R17, 0x2, R14 ;  /* 0x0000000211117819 */ /* 0x000fe40000010e0e */
[----:B------:R-:W-:-:S02]  /*3890*/  IADD3 RZ, P0, PT, RZ, -R18, RZ ;  /* 0x80000012ffff7210 */ /* 0x000fc40007f1e0ff */
[----:B------:R-:W-:Y:S02]  /*38a0*/  LOP3.LUT R12, RZ, R16, RZ, 0x33, !PT ;  /* 0x00000010ff0c7212 */ /* 0x000fe400078e33ff */
[----:B------:R-:W-:Y:S02]  /*38b0*/  SHF.L.W.U32.HI R14, R14, 0x2, R15 ;  /* 0x000000020e0e7819 */ /* 0x000fe40000010e0f */
[----:B------:R-:W-:Y:S02]  /*38c0*/  LOP3.LUT R19, RZ, R17, RZ, 0x33, !PT ;  /* 0x00000011ff137212 */ /* 0x000fe400078e33ff */
[----:B------:R-:W-:Y:S02]  /*38d0*/  IADD3.X R37, P0, PT, RZ, R12, RZ, P0, !PT ;  /* 0x0000000cff257210 */ /* 0x000fe4000071e4ff */
[----:B------:R-:W-:Y:S02]  /*38e0*/  LOP3.LUT R12, RZ, R14, RZ, 0x33, !PT ;  /* 0x0000000eff0c7212 */ /* 0x000fe400078e33ff */
[----:B------:R-:W-:-:S02]  /*38f0*/  IADD3.X R36, P1, PT, RZ, R19, RZ, P0, !PT ;  /* 0x00000013ff247210 */ /* 0x000fc4000073e4ff */
[----:B------:R-:W-:-:S03]  /*3900*/  ISETP.GT.U32.AND P3, PT, R17, -0x1, PT ;  /* 0xffffffff1100780c */ /* 0x000fc60003f64070 */
[----:B------:R-:W-:Y:S01]  /*3910*/  IMAD.X R19, RZ, RZ, R12, P1 ;  /* 0x000000ffff137224 */ /* 0x000fe200008e060c */
[----:B------:R-:W-:-:S04]  /*3920*/  ISETP.GT.AND.EX P0, PT, R14, -0x1, PT, P3 ;  /* 0xffffffff0e00780c */ /* 0x000fc80003f04330 */
[----:B------:R-:W-:Y:S02]  /*3930*/  SEL R12, R14, R19, P0 ;  /* 0x000000130e0c7207 */ /* 0x000fe40000000000 */
[----:B------:R-:W-:Y:S02]  /*3940*/  SEL R39, R17, R36, P0 ;  /* 0x0000002411277207 */ /* 0x000fe40000000000 */
[----:B------:R-:W-:Y:S02]  /*3950*/  ISETP.NE.U32.AND P1, PT, R12, RZ, PT ;  /* 0x000000ff0c00720c */ /* 0x000fe40003f25070 */
[----:B------:R-:W-:Y:S02]  /*3960*/  SEL R37, R16, R37, P0 ;  /* 0x0000002510257207 */ /* 0x000fe40000000000 */
[----:B------:R-:W-:Y:S01]  /*3970*/  SEL R17, R39, R12, !P1 ;  /* 0x0000000c27117207 */ /* 0x000fe20004800000 */
[----:B------:R-:W-:-:S05]  /*3980*/  @!P0 IMAD.MOV R18, RZ, RZ, -R18 ;  /* 0x000000ffff128224 */ /* 0x000fca00078e0a12 */
[----:B------:R-:W0:Y:S02]  /*3990*/  FLO.U32 R17, R17 ;  /* 0x0000001100117300 */ /* 0x000e2400000e0000 */
[C---:B0-----:R-:W-:Y:S02]  /*39a0*/  IADD3 R36, PT, PT, -R17.reuse, 0x1f, RZ ;  /* 0x0000001f11247810 */ /* 0x041fe40007ffe1ff */
[----:B------:R-:W-:-:S03]  /*39b0*/  IADD3 R19, PT, PT, -R17, 0x3f, RZ ;  /* 0x0000003f11137810 */ /* 0x000fc60007ffe1ff */
[----:B------:R-:W-:-:S05]  /*39c0*/  @P1 IMAD.MOV R19, RZ, RZ, R36 ;  /* 0x000000ffff131224 */ /* 0x000fca00078e0224 */
[----:B------:R-:W-:-:S13]  /*39d0*/  ISETP.NE.AND P1, PT, R19, RZ, PT ;  /* 0x000000ff1300720c */ /* 0x000fda0003f25270 */
[----:B------:R-:W-:Y:S05]  /*39e0*/  @!P1 BRA `(.L_x_48) ;  /* 0x0000000000289947 */ /* 0x000fea0003800000 */
[C---:B------:R-:W-:Y:S02]  /*39f0*/  LOP3.LUT R16, R19.reuse, 0x3f, RZ, 0xc0, !PT ;  /* 0x0000003f13107812 */ /* 0x040fe400078ec0ff */
[--C-:B------:R-:W-:Y:S02]  /*3a00*/  SHF.R.U64 R18, R18, 0x1, R37.reuse ;  /* 0x0000000112127819 */ /* 0x100fe40000001225 */
[----:B------:R-:W-:Y:S02]  /*3a10*/  SHF.R.U32.HI R36, RZ, 0x1, R37 ;  /* 0x00000001ff247819 */ /* 0x000fe40000011625 */
[----:B------:R-:W-:Y:S02]  /*3a20*/  LOP3.LUT R17, R19, 0x3f, RZ, 0xc, !PT ;  /* 0x0000003f13117812 */ /* 0x000fe400078e0cff */
[CC--:B------:R-:W-:Y:S02]  /*3a30*/  SHF.L.U64.HI R37, R39.reuse, R16.reuse, R12 ;  /* 0x0000001027257219 */ /* 0x0c0fe4000001020c */
[----:B------:R-:W-:-:S02]  /*3a40*/  SHF.L.U32 R16, R39, R16, RZ ;  /* 0x0000001027107219 */ /* 0x000fc400000006ff */
[-CC-:B------:R-:W-:Y:S02]  /*3a50*/  SHF.R.U64 R39, R18, R17.reuse, R36.reuse ;  /* 0x0000001112277219 */ /* 0x180fe40000001224 */
[----:B------:R-:W-:Y:S02]  /*3a60*/  SHF.R.U32.HI R12, RZ, R17, R36 ;  /* 0x00000011ff0c7219 */ /* 0x000fe40000011624 */
[----:B------:R-:W-:Y:S02]  /*3a70*/  LOP3.LUT R39, R16, R39, RZ, 0xfc, !PT ;  /* 0x0000002710277212 */ /* 0x000fe400078efcff */
[----:B------:R-:W-:-:S07]  /*3a80*/  LOP3.LUT R12, R37, R12, RZ, 0xfc, !PT ;  /* 0x0000000c250c7212 */ /* 0x000fce00078efcff */
.L_x_48:
[----:B------:R-:W-:Y:S05]  /*3a90*/  BSYNC.RECONVERGENT B3 ;  /* 0x0000000000037941 */ /* 0x000fea0003800200 */
.L_x_47:
[----:B------:R-:W-:Y:S01]  /*3aa0*/  IMAD.WIDE.U32 R36, R39, 0x2168c235, RZ ;  /* 0x2168c23527247825 */ /* 0x000fe200078e00ff */
[----:B------:R-:W-:-:S03]  /*3ab0*/  SHF.R.U32.HI R15, RZ, 0x1e, R15 ;  /* 0x0000001eff0f7819 */ /* 0x000fc6000001160f */
[----:B------:R-:W-:Y:S01]  /*3ac0*/  IMAD.MOV.U32 R16, RZ, RZ, R37 ;  /* 0x000000ffff107224 */ /* 0x000fe200078e0025 */
[----:B------:R-:W-:Y:S01]  /*3ad0*/  IADD3 RZ, P1, PT, R36, R36, RZ ;  /* 0x0000002424ff7210 */ /* 0x000fe20007f3e0ff */
[----:B------:R-:W-:Y:S01]  /*3ae0*/  IMAD.MOV.U32 R17, RZ, RZ, RZ ;  /* 0x000000ffff117224 */ /* 0x000fe200078e00ff */
[----:B------:R-:W-:Y:S01]  /*3af0*/  LEA.HI R14, R14, R15, RZ, 0x1 ;  /* 0x0000000f0e0e7211 */ /* 0x000fe200078f08ff */
[----:B------:R-:W-:-:S04]  /*3b00*/  IMAD.HI.U32 R18, R12, -0x36f0255e, RZ ;  /* 0xc90fdaa20c127827 */ /* 0x000fc800078e00ff */
[----:B------:R-:W-:-:S04]  /*3b10*/  IMAD.WIDE.U32 R16, R39, -0x36f0255e, R16 ;  /* 0xc90fdaa227107825 */ /* 0x000fc800078e0010 */
[C---:B------:R-:W-:Y:S02]  /*3b20*/  IMAD R37, R12.reuse, -0x36f0255e, RZ ;  /* 0xc90fdaa20c257824 */ /* 0x040fe400078e02ff */
[----:B------:R-:W-:-:S04]  /*3b30*/  IMAD.WIDE.U32 R16, P3, R12, 0x2168c235, R16 ;  /* 0x2168c2350c107825 */ /* 0x000fc80007860010 */
[----:B------:R-:W-:Y:S01]  /*3b40*/  IMAD.X R12, RZ, RZ, R18, P3 ;  /* 0x000000ffff0c7224 */ /* 0x000fe200018e0612 */
[----:B------:R-:W-:Y:S02]  /*3b50*/  IADD3 R17, P3, PT, R37, R17, RZ ;  /* 0x0000001125117210 */ /* 0x000fe40007f7e0ff */
[----:B------:R-:W-:Y:S02]  /*3b60*/  IADD3.X RZ, P1, PT, R16, R16, RZ, P1, !PT ;  /* 0x0000001010ff7210 */ /* 0x000fe40000f3e4ff */
[C---:B------:R-:W-:Y:S01]  /*3b70*/  ISETP.GT.U32.AND P4, PT, R17.reuse, RZ, PT ;  /* 0x000000ff1100720c */ /* 0x040fe20003f84070 */
[----:B------:R-:W-:Y:S01]  /*3b80*/  IMAD.X R12, RZ, RZ, R12, P3 ;  /* 0x000000ffff0c7224 */ /* 0x000fe200018e060c */
[----:B------:R-:W-:-:S04]  /*3b90*/  IADD3.X R16, P3, PT, R17, R17, RZ, P1, !PT ;  /* 0x0000001111107210 */ /* 0x000fc80000f7e4ff */
[C---:B------:R-:W-:Y:S01]  /*3ba0*/  ISETP.GT.AND.EX P1, PT, R12.reuse, RZ, PT, P4 ;  /* 0x000000ff0c00720c */ /* 0x040fe20003f24340 */
[----:B------:R-:W-:-:S03]  /*3bb0*/  IMAD.X R37, R12, 0x1, R12, P3 ;  /* 0x000000010c257824 */ /* 0x000fc600018e060c */
[----:B------:R-:W-:Y:S02]  /*3bc0*/  SEL R16, R16, R17, P1 ;  /* 0x0000001110107207 */ /* 0x000fe40000800000 */
[----:B------:R-:W-:Y:S02]  /*3bd0*/  SEL R17, R37, R12, P1 ;  /* 0x0000000c25117207 */ /* 0x000fe40000800000 */
[----:B------:R-:W-:Y:S02]  /*3be0*/  IADD3 R36, P3, PT, R16, 0x1, RZ ;  /* 0x0000000110247810 */ /* 0x000fe40007f7e0ff */
[----:B------:R-:W-:Y:S02]  /*3bf0*/  SEL R16, RZ, 0xffffffff, !P1 ;  /* 0xffffffffff107807 */ /* 0x000fe40004800000 */
[----:B------:R-:W-:Y:S01]  /*3c00*/  LOP3.LUT P1, R12, R13, 0x80000000, RZ, 0xc0, !PT ;  /* 0x800000000d0c7812 */ /* 0x000fe2000782c0ff */
[----:B------:R-:W-:Y:S02]  /*3c10*/  IMAD.X R17, RZ, RZ, R17, P3 ;  /* 0x000000ffff117224 */ /* 0x000fe400018e0611 */
[----:B------:R-:W-:Y:S01]  /*3c20*/  IMAD.IADD R13, R16, 0x1, -R19 ;  /* 0x00000001100d7824 */ /* 0x000fe200078e0a13 */
[----:B------:R-:W-:-:S02]  /*3c30*/  @!P0 LOP3.LUT R12, R12, 0x80000000, RZ, 0x3c, !PT ;  /* 0x800000000c0c8812 */ /* 0x000fc400078e3cff */
[----:B------:R-:W-:Y:S01]  /*3c40*/  SHF.R.U64 R36, R36, 0xa, R17 ;  /* 0x0000000a24247819 */ /* 0x000fe20000001211 */
[----:B------:R-:W-:-:S03]  /*3c50*/  IMAD.SHL.U32 R13, R13, 0x100000, RZ ;  /* 0x001000000d0d7824 */ /* 0x000fc600078e00ff */
[----:B------:R-:W-:-:S03]  /*3c60*/  IADD3 R36, P3, PT, R36, 0x1, RZ ;  /* 0x0000000124247810 */ /* 0x000fc60007f7e0ff */
[----:B------:R-:W-:Y:S01]  /*3c70*/  @P1 IMAD.MOV R14, RZ, RZ, -R14 ;  /* 0x000000ffff0e1224 */ /* 0x000fe200078e0a0e */
[----:B------:R-:W-:-:S04]  /*3c80*/  LEA.HI.X R17, R17, RZ, RZ, 0x16, P3 ;  /* 0x000000ff11117211 */ /* 0x000fc800018fb4ff */
[--C-:B------:R-:W-:Y:S02]  /*3c90*/  SHF.R.U64 R36, R36, 0x1, R17.reuse ;  /* 0x0000000124247819 */ /* 0x100fe40000001211 */
[----:B------:R-:W-:Y:S02]  /*3ca0*/  SHF.R.U32.HI R16, RZ, 0x1, R17 ;  /* 0x00000001ff107819 */ /* 0x000fe40000011611 */
[----:B------:R-:W-:-:S04]  /*3cb0*/  IADD3 R36, P3, P4, RZ, RZ, R36 ;  /* 0x000000ffff247210 */ /* 0x000fc80007c7e024 */
[----:B------:R-:W-:-:S04]  /*3cc0*/  IADD3.X R13, PT, PT, R13, 0x3fe00000, R16, P3, P4 ;  /* 0x3fe000000d0d7810 */ /* 0x000fc80001fe8410 */
[----:B------:R-:W-:-:S07]  /*3cd0*/  LOP3.LUT R37, R13, R12, RZ, 0xfc, !PT ;  /* 0x0000000c0d257212 */ /* 0x000fce00078efcff */
.L_x_42:
[----:B------:R-:W-:Y:S02]  /*3ce0*/  IMAD.MOV.U32 R12, RZ, RZ, R6 ;  /* 0x000000ffff0c7224 */ /* 0x000fe400078e0006 */
[----:B------:R-:W-:-:S04]  /*3cf0*/  IMAD.MOV.U32 R13, RZ, RZ, 0x0 ;  /* 0x00000000ff0d7424 */ /* 0x000fc800078e00ff */
[----:B------:R-:W-:Y:S05]  /*3d00*/  RET.REL.NODEC R12 `(_Z15hologram_kernelPKdS0_S0_S0_S0_iP7double2iidd) ;  /* 0xffffffc00cbc7950 */ /* 0x000fea0003c3ffff */
.L_x_49:
[----:B------:R-:W-:-:S00]  /*3d10*/  BRA `(.L_x_49) ;  /* 0xfffffffc00fc7947 */ /* 0x000fc0000383ffff */
[----:B------:R-:W-:-:S00]  /*3d20*/  NOP ;  /* 0x0000000000007918 */ /* 0x000fc00000000000 */
        /* <DEDUP_REMOVED lines=13> */
.L_x_53:


//--------------------- .nv.global.init           --------------------------
	.section	.nv.global.init,"aw",@progbits
	.align	16
.nv.global.init:
	.type		__cudart_sin_cos_coeffs,@object
	.size		__cudart_sin_cos_coeffs,(__cudart_i2opi_d - __cudart_sin_cos_coeffs)
__cudart_sin_cos_coeffs:
        /*0000*/ 	.byte	0x46, 0xd2, 0xb0, 0x2c, 0xf1, 0xe5, 0x5a, 0xbe, 0x92, 0xe3, 0xac, 0x69, 0xe3, 0x1d, 0xc7, 0x3e
        /*0010*/ 	.byte	0xa1, 0x62, 0xdb, 0x19, 0xa0, 0x01, 0x2a, 0xbf, 0x18, 0x08, 0x11, 0x11, 0x11, 0x11, 0x81, 0x3f
        /*0020*/ 	.byte	0x54, 0x55, 0x55, 0x55, 0x55, 0x55, 0xc5, 0xbf, 0x00, 0x00, 0x00, 0x00, 0x00, 0x00, 0x00, 0x00
        /*0030*/ 	.byte	0x00, 0x00, 0x00, 0x00, 0x00, 0x00, 0x00, 0x00, 0x64, 0x81, 0xfd, 0x20, 0x83, 0xff, 0xa8, 0xbd
        /*0040*/ 	.byte	0x28, 0x85, 0xef, 0xc1, 0xa7, 0xee, 0x21, 0x3e, 0xd9, 0xe6, 0x06, 0x8e, 0x4f, 0x7e, 0x92, 0xbe
        /*0050*/ 	.byte	0xe9, 0xbc, 0xdd, 0x19, 0xa0, 0x01, 0xfa, 0x3e, 0x47, 0x5d, 0xc1, 0x16, 0x6c, 0xc1, 0x56, 0xbf
        /*0060*/ 	.byte	0x51, 0x55, 0x55, 0x55, 0x55, 0x55, 0xa5, 0x3f, 0x00, 0x00, 0x00, 0x00, 0x00, 0x00, 0xe0, 0xbf
        /*0070*/ 	.byte	0x00, 0x00, 0x00, 0x00, 0x00, 0x00, 0xf0, 0x3f, 0x00, 0x00, 0x00, 0x00, 0x00, 0x00, 0x00, 0x00
	.type		__cudart_i2opi_d,@object
	.size		__cudart_i2opi_d,(.L_0 - __cudart_i2opi_d)
__cudart_i2opi_d:
        /* <DEDUP_REMOVED lines=9> */
.L_0:


//--------------------- .nv.shared.reserved.0     --------------------------
	.section	.nv.shared.reserved.0,"aw",@nobits
	.weak		__nv_reservedSMEM_offset_0_alias
	.size		__nv_reservedSMEM_offset_0_alias, 0, 64
	.other		__nv_reservedSMEM_offset_0_alias,@"STO_CUDA_RESERVED_SHARED STV_DEFAULT"
__nv_reservedSMEM_offset_0_alias:
	.zero		0
	.zero		64


//--------------------- .nv.constant0._Z15hologram_kernelPKdS0_S0_S0_S0_iP7double2iidd --------------------------
	.section	.nv.constant0._Z15hologram_kernelPKdS0_S0_S0_S0_iP7double2iidd,"a",@progbits
	.sectionflags	@""
	.align	4
.nv.constant0._Z15hologram_kernelPKdS0_S0_S0_S0_iP7double2iidd:
	.zero		976


//--------------------- SYMBOLS --------------------------

	.type		.nv.reservedSmem.offset0,@object
	.size		.nv.reservedSmem.offset0,0x4
